	.target	sm_90a

	.elftype	@"ET_EXEC"


//--------------------- .note.nv.tkinfo           --------------------------
	.section	.note.nv.tkinfo,"",@"SHT_NOTE"
	.sectionflags	@"SHF_NOTE_NV_TKINFO"
	.tkinfo
        /*0018*/ 	.word	0x00000002
        /*0030*/ 	.string	""
        /*0030*/ 	.string	"ptxas"
        /*0030*/ 	.string	"Cuda compilation tools, release 13.0, V13.0.88"
        /*0030*/ 	.string	"Build cuda_13.0.r13.0/compiler.36424714_0"
        /*0030*/ 	.string	"-arch sm_90a -m 64 "



//--------------------- .note.nv.cuinfo           --------------------------
	.section	.note.nv.cuinfo,"",@"SHT_NOTE"
	.sectionflags	@"SHF_NOTE_NV_CUINFO"
        /*0018*/ 	.short	0x0002
        /*001a*/ 	.short	0x005a
        /*001c*/ 	.short	0x0082
	.zero		2


//--------------------- .nv.info                  --------------------------
	.section	.nv.info,"",@"SHT_CUDA_INFO"
	.align	4


	//----- nvinfo : EIATTR_REGCOUNT
	.align		4
        /*0000*/ 	.byte	0x04, 0x2f
        /*0002*/ 	.short	(.L_12 - .L_11)
	.align		4
.L_11:
        /*0004*/ 	.word	index@(_ZN7cutlass13device_kernelINS_4conv6kernel13ConvUniversalINS1_16ConvProblemShapeILNS1_8OperatorE0ELi3EEENS1_10collective14CollectiveConvINS1_46MainloopSm90TmaGmmaWarpSpecializedImplicitGemmILS5_0ELi9ELi3EN4cute5tupleIJNSA_1CILi1EEESD_SD_EEENS1_36KernelImplicitTmaWarpSpecializedSm90ELi1EEENSB_IJNSC_ILi128EEENSC_ILi64EEENSB_IJSI_EEEEEENS_10bfloat16_tESL_NSA_8TiledMMAINSA_8MMA_AtomIJNSA_4SM904GMMA27MMA_64x64x16_F32BF16BF16_SSILNSP_5MajorE0ELSR_0ELNSP_7ScaleInE1ELSS_1EEEEEENSA_6LayoutISE_NSB_IJNSC_ILi0EEESW_SW_EEEEENSB_IJNSA_10UnderscoreESZ_SZ_EEEEENS7_6detail26Sm90ImplicitGemmTileTraitsINSA_20SM90_TMA_LOAD_IM2COLENSA_14ComposedLayoutINSA_7SwizzleILi3ELi4ELi3EEENSA_18smem_ptr_flag_bitsILi16EEENSV_INSB_IJNSB_IJNSC_ILi8EEENSC_ILi16EEEEEENSB_IJSI_SD_EEENSB_IJSD_NSC_ILi9EEEEEEEEENSB_IJNSB_IJSI_NSC_ILi512EEEEEENSB_IJSD_SW_EEENSB_IJSW_NSC_ILi8192EEEEEEEEEEEEEvEENS13_INSA_13SM90_TMA_LOADENS15_IS17_S19_NSV_INSB_IJNSB_IJS1A_S1A_EEES1D_S1F_EEENSB_IJS1I_S1J_NSB_IJSW_NSC_ILi4096EEEEEEEEEEEEEvEEEENS_8epilogue10collective6detail29Sm90TmaWarpSpecializedAdapterINS21_15DefaultEpilogueISL_NSB_IJNSB_IJllllEEESD_SW_EEES26_NS20_6thread17LinearCombinationISL_Li1EffLNS27_9ScaleType4KindE0ELNS_15FloatRoundStyleE2ESL_EENS_4gemm15EpilogueDefaultEEEEEvvEEEEvNT_6ParamsE)
        /*0008*/ 	.word	0x0000005a


	//----- nvinfo : EIATTR_FRAME_SIZE
	.align		4
.L_12:
        /*000c*/ 	.byte	0x04, 0x11
        /*000e*/ 	.short	(.L_14 - .L_13)
	.align		4
.L_13:
        /*0010*/ 	.word	index@(_ZN7cutlass13device_kernelINS_4conv6kernel13ConvUniversalINS1_16ConvProblemShapeILNS1_8OperatorE0ELi3EEENS1_10collective14CollectiveConvINS1_46MainloopSm90TmaGmmaWarpSpecializedImplicitGemmILS5_0ELi9ELi3EN4cute5tupleIJNSA_1CILi1EEESD_SD_EEENS1_36KernelImplicitTmaWarpSpecializedSm90ELi1EEENSB_IJNSC_ILi128EEENSC_ILi64EEENSB_IJSI_EEEEEENS_10bfloat16_tESL_NSA_8TiledMMAINSA_8MMA_AtomIJNSA_4SM904GMMA27MMA_64x64x16_F32BF16BF16_SSILNSP_5MajorE0ELSR_0ELNSP_7ScaleInE1ELSS_1EEEEEENSA_6LayoutISE_NSB_IJNSC_ILi0EEESW_SW_EEEEENSB_IJNSA_10UnderscoreESZ_SZ_EEEEENS7_6detail26Sm90ImplicitGemmTileTraitsINSA_20SM90_TMA_LOAD_IM2COLENSA_14ComposedLayoutINSA_7SwizzleILi3ELi4ELi3EEENSA_18smem_ptr_flag_bitsILi16EEENSV_INSB_IJNSB_IJNSC_ILi8EEENSC_ILi16EEEEEENSB_IJSI_SD_EEENSB_IJSD_NSC_ILi9EEEEEEEEENSB_IJNSB_IJSI_NSC_ILi512EEEEEENSB_IJSD_SW_EEENSB_IJSW_NSC_ILi8192EEEEEEEEEEEEEvEENS13_INSA_13SM90_TMA_LOADENS15_IS17_S19_NSV_INSB_IJNSB_IJS1A_S1A_EEES1D_S1F_EEENSB_IJS1I_S1J_NSB_IJSW_NSC_ILi4096EEEEEEEEEEEEEvEEEENS_8epilogue10collective6detail29Sm90TmaWarpSpecializedAdapterINS21_15DefaultEpilogueISL_NSB_IJNSB_IJllllEEESD_SW_EEES26_NS20_6thread17LinearCombinationISL_Li1EffLNS27_9ScaleType4KindE0ELNS_15FloatRoundStyleE2ESL_EENS_4gemm15EpilogueDefaultEEEEEvvEEEEvNT_6ParamsE)
        /*0014*/ 	.word	0x00000000


	//----- nvinfo : EIATTR_MIN_STACK_SIZE
	.align		4
.L_14:
        /*0018*/ 	.byte	0x04, 0x12
        /*001a*/ 	.short	(.L_16 - .L_15)
	.align		4
.L_15:
        /*001c*/ 	.word	index@(_ZN7cutlass13device_kernelINS_4conv6kernel13ConvUniversalINS1_16ConvProblemShapeILNS1_8OperatorE0ELi3EEENS1_10collective14CollectiveConvINS1_46MainloopSm90TmaGmmaWarpSpecializedImplicitGemmILS5_0ELi9ELi3EN4cute5tupleIJNSA_1CILi1EEESD_SD_EEENS1_36KernelImplicitTmaWarpSpecializedSm90ELi1EEENSB_IJNSC_ILi128EEENSC_ILi64EEENSB_IJSI_EEEEEENS_10bfloat16_tESL_NSA_8TiledMMAINSA_8MMA_AtomIJNSA_4SM904GMMA27MMA_64x64x16_F32BF16BF16_SSILNSP_5MajorE0ELSR_0ELNSP_7ScaleInE1ELSS_1EEEEEENSA_6LayoutISE_NSB_IJNSC_ILi0EEESW_SW_EEEEENSB_IJNSA_10UnderscoreESZ_SZ_EEEEENS7_6detail26Sm90ImplicitGemmTileTraitsINSA_20SM90_TMA_LOAD_IM2COLENSA_14ComposedLayoutINSA_7SwizzleILi3ELi4ELi3EEENSA_18smem_ptr_flag_bitsILi16EEENSV_INSB_IJNSB_IJNSC_ILi8EEENSC_ILi16EEEEEENSB_IJSI_SD_EEENSB_IJSD_NSC_ILi9EEEEEEEEENSB_IJNSB_IJSI_NSC_ILi512EEEEEENSB_IJSD_SW_EEENSB_IJSW_NSC_ILi8192EEEEEEEEEEEEEvEENS13_INSA_13SM90_TMA_LOADENS15_IS17_S19_NSV_INSB_IJNSB_IJS1A_S1A_EEES1D_S1F_EEENSB_IJS1I_S1J_NSB_IJSW_NSC_ILi4096EEEEEEEEEEEEEvEEEENS_8epilogue10collective6detail29Sm90TmaWarpSpecializedAdapterINS21_15DefaultEpilogueISL_NSB_IJNSB_IJllllEEESD_SW_EEES26_NS20_6thread17LinearCombinationISL_Li1EffLNS27_9ScaleType4KindE0ELNS_15FloatRoundStyleE2ESL_EENS_4gemm15EpilogueDefaultEEEEEvvEEEEvNT_6ParamsE)
        /*0020*/ 	.word	0x00000000
.L_16:


//--------------------- .nv.compat                --------------------------
	.section	.nv.compat,"",@"SHT_CUDA_COMPAT_INFO"
	.align	4
        /*0000*/ 	.byte	0x02, 0x09, 0x01, 0x00, 0x02, 0x02, 0x04, 0x00, 0x02, 0x05, 0x05, 0x00, 0x03, 0x07, 0x01, 0x01
        /*0010*/ 	.byte	0x02, 0x03, 0x01, 0x00, 0x02, 0x06, 0x01, 0x00, 0x04, 0x0b, 0x08, 0x00, 0x00, 0x00, 0x00, 0x00
        /*0020*/ 	.byte	0x00, 0x00, 0x00, 0x00


//--------------------- .nv.info._ZN7cutlass13device_kernelINS_4conv6kernel13ConvUniversalINS1_16ConvProblemShapeILNS1_8OperatorE0ELi3EEENS1_10collective14CollectiveConvINS1_46MainloopSm90TmaGmmaWarpSpecializedImplicitGemmILS5_0ELi9ELi3EN4cute5tupleIJNSA_1CILi1EEESD_SD_EEENS1_36KernelImplicitTmaWarpSpecializedSm90ELi1EEENSB_IJNSC_ILi128EEENSC_ILi64EEENSB_IJSI_EEEEEENS_10bfloat16_tESL_NSA_8TiledMMAINSA_8MMA_AtomIJNSA_4SM904GMMA27MMA_64x64x16_F32BF16BF16_SSILNSP_5MajorE0ELSR_0ELNSP_7ScaleInE1ELSS_1EEEEEENSA_6LayoutISE_NSB_IJNSC_ILi0EEESW_SW_EEEEENSB_IJNSA_10UnderscoreESZ_SZ_EEEEENS7_6detail26Sm90ImplicitGemmTileTraitsINSA_20SM90_TMA_LOAD_IM2COLENSA_14ComposedLayoutINSA_7SwizzleILi3ELi4ELi3EEENSA_18smem_ptr_flag_bitsILi16EEENSV_INSB_IJNSB_IJNSC_ILi8EEENSC_ILi16EEEEEENSB_IJSI_SD_EEENSB_IJSD_NSC_ILi9EEEEEEEEENSB_IJNSB_IJSI_NSC_ILi512EEEEEENSB_IJSD_SW_EEENSB_IJSW_NSC_ILi8192EEEEEEEEEEEEEvEENS13_INSA_13SM90_TMA_LOADENS15_IS17_S19_NSV_INSB_IJNSB_IJS1A_S1A_EEES1D_S1F_EEENSB_IJS1I_S1J_NSB_IJSW_NSC_ILi4096EEEEEEEEEEEEEvEEEENS_8epilogue10collective6detail29Sm90TmaWarpSpecializedAdapterINS21_15DefaultEpilogueISL_NSB_IJNSB_IJllllEEESD_SW_EEES26_NS20_6thread17LinearCombinationISL_Li1EffLNS27_9ScaleType4KindE0ELNS_15FloatRoundStyleE2ESL_EENS_4gemm15EpilogueDefaultEEEEEvvEEEEvNT_6ParamsE --------------------------
	.section	.nv.info._ZN7cutlass13device_kernelINS_4conv6kernel13ConvUniversalINS1_16ConvProblemShapeILNS1_8OperatorE0ELi3EEENS1_10collective14CollectiveConvINS1_46MainloopSm90TmaGmmaWarpSpecializedImplicitGemmILS5_0ELi9ELi3EN4cute5tupleIJNSA_1CILi1EEESD_SD_EEENS1_36KernelImplicitTmaWarpSpecializedSm90ELi1EEENSB_IJNSC_ILi128EEENSC_ILi64EEENSB_IJSI_EEEEEENS_10bfloat16_tESL_NSA_8TiledMMAINSA_8MMA_AtomIJNSA_4SM904GMMA27MMA_64x64x16_F32BF16BF16_SSILNSP_5MajorE0ELSR_0ELNSP_7ScaleInE1ELSS_1EEEEEENSA_6LayoutISE_NSB_IJNSC_ILi0EEESW_SW_EEEEENSB_IJNSA_10UnderscoreESZ_SZ_EEEEENS7_6detail26Sm90ImplicitGemmTileTraitsINSA_20SM90_TMA_LOAD_IM2COLENSA_14ComposedLayoutINSA_7SwizzleILi3ELi4ELi3EEENSA_18smem_ptr_flag_bitsILi16EEENSV_INSB_IJNSB_IJNSC_ILi8EEENSC_ILi16EEEEEENSB_IJSI_SD_EEENSB_IJSD_NSC_ILi9EEEEEEEEENSB_IJNSB_IJSI_NSC_ILi512EEEEEENSB_IJSD_SW_EEENSB_IJSW_NSC_ILi8192EEEEEEEEEEEEEvEENS13_INSA_13SM90_TMA_LOADENS15_IS17_S19_NSV_INSB_IJNSB_IJS1A_S1A_EEES1D_S1F_EEENSB_IJS1I_S1J_NSB_IJSW_NSC_ILi4096EEEEEEEEEEEEEvEEEENS_8epilogue10collective6detail29Sm90TmaWarpSpecializedAdapterINS21_15DefaultEpilogueISL_NSB_IJNSB_IJllllEEESD_SW_EEES26_NS20_6thread17LinearCombinationISL_Li1EffLNS27_9ScaleType4KindE0ELNS_15FloatRoundStyleE2ESL_EENS_4gemm15EpilogueDefaultEEEEEvvEEEEvNT_6ParamsE,"",@"SHT_CUDA_INFO"
	.sectionflags	@""
	.align	4


	//----- nvinfo : EIATTR_CUDA_API_VERSION
	.align		4
        /*0000*/ 	.byte	0x04, 0x37
        /*0002*/ 	.short	(.L_18 - .L_17)
.L_17:
        /*0004*/ 	.word	0x00000082


	//----- nvinfo : EIATTR_KPARAM_INFO
	.align		4
.L_18:
        /*0008*/ 	.byte	0x04, 0x17
        /*000a*/ 	.short	(.L_20 - .L_19)
.L_19:
        /*000c*/ 	.word	0x00000000
        /*0010*/ 	.short	0x0000
        /*0012*/ 	.short	0x0070
        /*0014*/ 	.byte	0x00, 0xf0, 0x01, 0x10


	//----- nvinfo : EIATTR_SPARSE_MMA_MASK
	.align		4
.L_20:
        /*0018*/ 	.byte	0x03, 0x50
        /*001a*/ 	.short	0x0000


	//----- nvinfo : EIATTR_MAXREG_COUNT
	.align		4
        /*001c*/ 	.byte	0x03, 0x1b
        /*001e*/ 	.short	0x00ff


	//----- nvinfo : EIATTR_NUM_BARRIERS
	.align		4
        /*0020*/ 	.byte	0x02, 0x4c
        /*0022*/ 	.byte	0x01
	.zero		1


	//----- nvinfo : EIATTR_MERCURY_ISA_VERSION
	.align		4
        /*0024*/ 	.byte	0x03, 0x5f
        /*0026*/ 	.short	0x0101


	//----- nvinfo : EIATTR_COOP_GROUP_MASK_REGIDS
	.align		4
        /*0028*/ 	.byte	0x04, 0x29
        /*002a*/ 	.short	(.L_22 - .L_21)


	//   ....[0]....
.L_21:
        /*002c*/ 	.word	0xffffffff


	//   ....[1]....
        /*0030*/ 	.word	0xffffffff


	//   ....[2]....
        /*0034*/ 	.word	0xffffffff


	//----- nvinfo : EIATTR_COOP_GROUP_INSTR_OFFSETS
	.align		4
.L_22:
        /*0038*/ 	.byte	0x04, 0x28
        /*003a*/ 	.short	(.L_24 - .L_23)


	//   ....[0]....
.L_23:
        /*003c*/ 	.word	0x00000060


	//   ....[1]....
        /*0040*/ 	.word	0x00000070


	//   ....[2]....
        /*0044*/ 	.word	0x00000130


	//----- nvinfo : EIATTR_MBARRIER_INSTR_OFFSETS
	.align		4
.L_24:
        /*0048*/ 	.byte	0x04, 0x39
        /*004a*/ 	.short	(.L_26 - .L_25)


	//   ....[0]....
.L_25:
        /*004c*/ 	.word	0x00000270
        /*0050*/ 	.word	0x000000ff
        /*0054*/ 	.word	0x00036000
        /*0058*/ 	.short	0x0100
        /*005a*/ 	.byte	0x08
	.zero		1


	//   ....[1]....
        /*005c*/ 	.word	0x00000280
        /*0060*/ 	.word	0x000000ff
        /*0064*/ 	.word	0x00036048
        /*0068*/ 	.short	0x0100
        /*006a*/ 	.byte	0x08
	.zero		1


	//   ....[2]....
        /*006c*/ 	.word	0x00000290
        /*0070*/ 	.word	0x000000ff
        /*0074*/ 	.word	0x00036008
        /*0078*/ 	.short	0x0100
        /*007a*/ 	.byte	0x08
	.zero		1


	//   ....[3]....
        /*007c*/ 	.word	0x000002a0
        /*0080*/ 	.word	0x000000ff
        /*0084*/ 	.word	0x00036050
        /*0088*/ 	.short	0x0100
        /*008a*/ 	.byte	0x08
	.zero		1


	//   ....[4]....
        /*008c*/ 	.word	0x000002b0
        /*0090*/ 	.word	0x000000ff
        /*0094*/ 	.word	0x00036010
        /*0098*/ 	.short	0x0100
        /*009a*/ 	.byte	0x08
	.zero		1


	//   ....[5]....
        /*009c*/ 	.word	0x000002c0
        /*00a0*/ 	.word	0x000000ff
        /*00a4*/ 	.word	0x00036058
        /*00a8*/ 	.short	0x0100
        /*00aa*/ 	.byte	0x08
	.zero		1


	//   ....[6]....
        /*00ac*/ 	.word	0x000002d0
        /*00b0*/ 	.word	0x000000ff
        /*00b4*/ 	.word	0x00036018
        /*00b8*/ 	.short	0x0100
        /*00ba*/ 	.byte	0x08
	.zero		1


	//   ....[7]....
        /*00bc*/ 	.word	0x000002e0
        /*00c0*/ 	.word	0x000000ff
        /*00c4*/ 	.word	0x00036060
        /*00c8*/ 	.short	0x0100
        /*00ca*/ 	.byte	0x08
	.zero		1


	//   ....[8]....
        /*00cc*/ 	.word	0x000002f0
        /*00d0*/ 	.word	0x000000ff
        /*00d4*/ 	.word	0x00036020
        /*00d8*/ 	.short	0x0100
        /*00da*/ 	.byte	0x08
	.zero		1


	//   ....[9]....
        /*00dc*/ 	.word	0x00000300
        /*00e0*/ 	.word	0x000000ff
        /*00e4*/ 	.word	0x00036068
        /*00e8*/ 	.short	0x0100
        /*00ea*/ 	.byte	0x08
	.zero		1


	//   ....[10]....
        /*00ec*/ 	.word	0x00000310
        /*00f0*/ 	.word	0x000000ff
        /*00f4*/ 	.word	0x00036028
        /*00f8*/ 	.short	0x0100
        /*00fa*/ 	.byte	0x08
	.zero		1


	//   ....[11]....
        /*00fc*/ 	.word	0x00000320
        /*0100*/ 	.word	0x000000ff
        /*0104*/ 	.word	0x00036070
        /*0108*/ 	.short	0x0100
        /*010a*/ 	.byte	0x08
	.zero		1


	//   ....[12]....
        /*010c*/ 	.word	0x00000330
        /*0110*/ 	.word	0x000000ff
        /*0114*/ 	.word	0x00036030
        /*0118*/ 	.short	0x0100
        /*011a*/ 	.byte	0x08
	.zero		1


	//   ....[13]....
        /*011c*/ 	.word	0x00000340
        /*0120*/ 	.word	0x000000ff
        /*0124*/ 	.word	0x00036078
        /*0128*/ 	.short	0x0100
        /*012a*/ 	.byte	0x08
	.zero		1


	//   ....[14]....
        /*012c*/ 	.word	0x00000350
        /*0130*/ 	.word	0x000000ff
        /*0134*/ 	.word	0x00036038
        /*0138*/ 	.short	0x0100
        /*013a*/ 	.byte	0x08
	.zero		1


	//   ....[15]....
        /*013c*/ 	.word	0x00000360
        /*0140*/ 	.word	0x000000ff
        /*0144*/ 	.word	0x00036080
        /*0148*/ 	.short	0x0100
        /*014a*/ 	.byte	0x08
	.zero		1


	//   ....[16]....
        /*014c*/ 	.word	0x00000370
        /*0150*/ 	.word	0x000000ff
        /*0154*/ 	.word	0x00036040
        /*0158*/ 	.short	0x0100
        /*015a*/ 	.byte	0x08
	.zero		1


	//   ....[17]....
        /*015c*/ 	.word	0x00000380
        /*0160*/ 	.word	0x000000ff
        /*0164*/ 	.word	0x00036088
        /*0168*/ 	.short	0x0100
        /*016a*/ 	.byte	0x08
	.zero		1


	//   ....[18]....
        /*016c*/ 	.word	0x00000a50
        /*0170*/ 	.word	0x00000005
        /*0174*/ 	.word	0x00036000
        /*0178*/ 	.short	0x010a
        /*017a*/ 	.byte	0x3f
	.zero		1


	//   ....[19]....
        /*017c*/ 	.word	0x00000ef0
        /*0180*/ 	.word	0x00000006
        /*0184*/ 	.word	0x00036000
        /*0188*/ 	.short	0x010a
        /*018a*/ 	.byte	0x3f
	.zero		1


	//   ....[20]....
        /*018c*/ 	.word	0x00001210
        /*0190*/ 	.word	0x000000ff
        /*0194*/ 	.word	0x00000000
        /*0198*/ 	.short	0x0101
        /*019a*/ 	.byte	0x08
	.zero		1


	//   ....[21]....
        /*019c*/ 	.word	0x00001400
        /*01a0*/ 	.word	0x00000003
        /*01a4*/ 	.word	0x00000000
        /*01a8*/ 	.short	0x0101
        /*01aa*/ 	.byte	0x3f
	.zero		1


	//   ....[22]....
        /*01ac*/ 	.word	0x000061f0
        /*01b0*/ 	.word	0x00000011
        /*01b4*/ 	.word	0x00036048
        /*01b8*/ 	.short	0x010a
        /*01ba*/ 	.byte	0x3f
	.zero		1


	//   ....[23]....
        /*01bc*/ 	.word	0x000069e0
        /*01c0*/ 	.word	0x00000004
        /*01c4*/ 	.word	0x00000000
        /*01c8*/ 	.short	0x010a
        /*01ca*/ 	.byte	0x3f
	.zero		1


	//   ....[24]....
        /*01cc*/ 	.word	0x00006a90
        /*01d0*/ 	.word	0x00000000
        /*01d4*/ 	.word	0x00000000
        /*01d8*/ 	.short	0x010a
        /*01da*/ 	.byte	0x3f
	.zero		1


	//   ....[25]....
        /*01dc*/ 	.word	0x00006b40
        /*01e0*/ 	.word	0x00000000
        /*01e4*/ 	.word	0x00000000
        /*01e8*/ 	.short	0x010a
        /*01ea*/ 	.byte	0x3f
	.zero		1


	//   ....[26]....
        /*01ec*/ 	.word	0x00006bf0
        /*01f0*/ 	.word	0x00000000
        /*01f4*/ 	.word	0x00000000
        /*01f8*/ 	.short	0x010a
        /*01fa*/ 	.byte	0x3f
	.zero		1


	//   ....[27]....
        /*01fc*/ 	.word	0x00006ca0
        /*0200*/ 	.word	0x00000000
        /*0204*/ 	.word	0x00000000
        /*0208*/ 	.short	0x010a
        /*020a*/ 	.byte	0x3f
	.zero		1


	//   ....[28]....
        /*020c*/ 	.word	0x00006d50
        /*0210*/ 	.word	0x00000000
        /*0214*/ 	.word	0x00000000
        /*0218*/ 	.short	0x010a
        /*021a*/ 	.byte	0x3f
	.zero		1


	//   ....[29]....
        /*021c*/ 	.word	0x00006e00
        /*0220*/ 	.word	0x00000000
        /*0224*/ 	.word	0x00000000
        /*0228*/ 	.short	0x010a
        /*022a*/ 	.byte	0x3f
	.zero		1


	//   ....[30]....
        /*022c*/ 	.word	0x00006eb0
        /*0230*/ 	.word	0x00000000
        /*0234*/ 	.word	0x00000000
        /*0238*/ 	.short	0x010a
        /*023a*/ 	.byte	0x3f
	.zero		1


	//   ....[31]....
        /*023c*/ 	.word	0x00006f60
        /*0240*/ 	.word	0x00000003
        /*0244*/ 	.word	0x00000000
        /*0248*/ 	.short	0x010a
        /*024a*/ 	.byte	0x3f
	.zero		1


	//----- nvinfo : EIATTR_NUM_MBARRIERS
	.align		4
.L_26:
        /*024c*/ 	.byte	0x03, 0x38
        /*024e*/ 	.short	0x0012


	//----- nvinfo : EIATTR_EXIT_INSTR_OFFSETS
	.align		4
        /*0250*/ 	.byte	0x04, 0x1c
        /*0252*/ 	.short	(.L_28 - .L_27)


	//   ....[0]....
.L_27:
        /*0254*/ 	.word	0x00000780


	//   ....[1]....
        /*0258*/ 	.word	0x00001550


	//   ....[2]....
        /*025c*/ 	.word	0x00004920


	//   ....[3]....
        /*0260*/ 	.word	0x00004950


	//   ....[4]....
        /*0264*/ 	.word	0x00005fb0


	//   ....[5]....
        /*0268*/ 	.word	0x00005fe0


	//   ....[6]....
        /*026c*/ 	.word	0x00006000


	//   ....[7]....
        /*0270*/ 	.word	0x000068d0


	//   ....[8]....
        /*0274*/ 	.word	0x00006f90


	//----- nvinfo : EIATTR_MAX_THREADS
	.align		4
.L_28:
        /*0278*/ 	.byte	0x04, 0x05
        /*027a*/ 	.short	(.L_30 - .L_29)
.L_29:
        /*027c*/ 	.word	0x00000100
        /*0280*/ 	.word	0x00000001
        /*0284*/ 	.word	0x00000001


	//----- nvinfo : EIATTR_CRS_STACK_SIZE
	.align		4
.L_30:
        /*0288*/ 	.byte	0x04, 0x1e
        /*028a*/ 	.short	(.L_32 - .L_31)
.L_31:
        /*028c*/ 	.word	0x00000000


	//----- nvinfo : EIATTR_CBANK_PARAM_SIZE
	.align		4
.L_32:
        /*0290*/ 	.byte	0x03, 0x19
        /*0292*/ 	.short	0x0470


	//----- nvinfo : EIATTR_PARAM_CBANK
	.align		4
        /*0294*/ 	.byte	0x04, 0x0a
        /*0296*/ 	.short	(.L_34 - .L_33)
	.align		4
.L_33:
        /*0298*/ 	.word	index@(.nv.constant0._ZN7cutlass13device_kernelINS_4conv6kernel13ConvUniversalINS1_16ConvProblemShapeILNS1_8OperatorE0ELi3EEENS1_10collective14CollectiveConvINS1_46MainloopSm90TmaGmmaWarpSpecializedImplicitGemmILS5_0ELi9ELi3EN4cute5tupleIJNSA_1CILi1EEESD_SD_EEENS1_36KernelImplicitTmaWarpSpecializedSm90ELi1EEENSB_IJNSC_ILi128EEENSC_ILi64EEENSB_IJSI_EEEEEENS_10bfloat16_tESL_NSA_8TiledMMAINSA_8MMA_AtomIJNSA_4SM904GMMA27MMA_64x64x16_F32BF16BF16_SSILNSP_5MajorE0ELSR_0ELNSP_7ScaleInE1ELSS_1EEEEEENSA_6LayoutISE_NSB_IJNSC_ILi0EEESW_SW_EEEEENSB_IJNSA_10UnderscoreESZ_SZ_EEEEENS7_6detail26Sm90ImplicitGemmTileTraitsINSA_20SM90_TMA_LOAD_IM2COLENSA_14ComposedLayoutINSA_7SwizzleILi3ELi4ELi3EEENSA_18smem_ptr_flag_bitsILi16EEENSV_INSB_IJNSB_IJNSC_ILi8EEENSC_ILi16EEEEEENSB_IJSI_SD_EEENSB_IJSD_NSC_ILi9EEEEEEEEENSB_IJNSB_IJSI_NSC_ILi512EEEEEENSB_IJSD_SW_EEENSB_IJSW_NSC_ILi8192EEEEEEEEEEEEEvEENS13_INSA_13SM90_TMA_LOADENS15_IS17_S19_NSV_INSB_IJNSB_IJS1A_S1A_EEES1D_S1F_EEENSB_IJS1I_S1J_NSB_IJSW_NSC_ILi4096EEEEEEEEEEEEEvEEEENS_8epilogue10collective6detail29Sm90TmaWarpSpecializedAdapterINS21_15DefaultEpilogueISL_NSB_IJNSB_IJllllEEESD_SW_EEES26_NS20_6thread17LinearCombinationISL_Li1EffLNS27_9ScaleType4KindE0ELNS_15FloatRoundStyleE2ESL_EENS_4gemm15EpilogueDefaultEEEEEvvEEEEvNT_6ParamsE)
        /*029c*/ 	.short	0x0210
        /*029e*/ 	.short	0x0470


	//----- nvinfo : EIATTR_SW_WAR
	.align		4
.L_34:
        /*02a0*/ 	.byte	0x04, 0x36
        /*02a2*/ 	.short	(.L_36 - .L_35)
.L_35:
        /*02a4*/ 	.word	0x00000008
.L_36:


//--------------------- .nv.callgraph             --------------------------
	.section	.nv.callgraph,"",@"SHT_CUDA_CALLGRAPH"
	.align	4
	.sectionentsize	8
	.align		4
        /*0000*/ 	.word	0x00000000
	.align		4
        /*0004*/ 	.word	0xffffffff
	.align		4
        /*0008*/ 	.word	0x00000000
	.align		4
        /*000c*/ 	.word	0xfffffffe
	.align		4
        /*0010*/ 	.word	0x00000000
	.align		4
        /*0014*/ 	.word	0xfffffffd
	.align		4
        /*0018*/ 	.word	0x00000000
	.align		4
        /*001c*/ 	.word	0xfffffffc


//--------------------- .nv.constant4             --------------------------
	.section	.nv.constant4,"a",@progbits
	.align	8
	.align		8
.nv.constant4:
        /*0000*/ 	.dword	_ZN39_INTERNAL_0556ca4c_4_k_cu_41cc3147_27904cuda3std3__45__cpo5beginE
	.align		8
        /*0008*/ 	.dword	_ZN39_INTERNAL_0556ca4c_4_k_cu_41cc3147_27904cuda3std3__45__cpo3endE
	.align		8
        /*0010*/ 	.dword	_ZN39_INTERNAL_0556ca4c_4_k_cu_41cc3147_27904cuda3std3__45__cpo6cbeginE
	.align		8
        /*0018*/ 	.dword	_ZN39_INTERNAL_0556ca4c_4_k_cu_41cc3147_27904cuda3std3__45__cpo4cendE
	.align		8
        /*0020*/ 	.dword	_ZN39_INTERNAL_0556ca4c_4_k_cu_41cc3147_27904cuda3std3__441_GLOBAL__N__0556ca4c_4_k_cu_41cc3147_27906ignoreE
	.align		8
        /*0028*/ 	.dword	_ZN39_INTERNAL_0556ca4c_4_k_cu_41cc3147_27904cuda3std3__419piecewise_constructE
	.align		8
        /*0030*/ 	.dword	_ZN39_INTERNAL_0556ca4c_4_k_cu_41cc3147_27904cuda3std3__48in_placeE
	.align		8
        /*0038*/ 	.dword	_ZN39_INTERNAL_0556ca4c_4_k_cu_41cc3147_27904cuda3std6ranges3__45__cpo4swapE
	.align		8
        /*0040*/ 	.dword	_ZN39_INTERNAL_0556ca4c_4_k_cu_41cc3147_27904cuda3std6ranges3__45__cpo9iter_moveE
	.align		8
        /*0048*/ 	.dword	_ZN39_INTERNAL_0556ca4c_4_k_cu_41cc3147_27904cute7productE
	.align		8
        /*0050*/ 	.dword	_ZN39_INTERNAL_0556ca4c_4_k_cu_41cc3147_27904cute1_E


//--------------------- .text._ZN7cutlass13device_kernelINS_4conv6kernel13ConvUniversalINS1_16ConvProblemShapeILNS1_8OperatorE0ELi3EEENS1_10collective14CollectiveConvINS1_46MainloopSm90TmaGmmaWarpSpecializedImplicitGemmILS5_0ELi9ELi3EN4cute5tupleIJNSA_1CILi1EEESD_SD_EEENS1_36KernelImplicitTmaWarpSpecializedSm90ELi1EEENSB_IJNSC_ILi128EEENSC_ILi64EEENSB_IJSI_EEEEEENS_10bfloat16_tESL_NSA_8TiledMMAINSA_8MMA_AtomIJNSA_4SM904GMMA27MMA_64x64x16_F32BF16BF16_SSILNSP_5MajorE0ELSR_0ELNSP_7ScaleInE1ELSS_1EEEEEENSA_6LayoutISE_NSB_IJNSC_ILi0EEESW_SW_EEEEENSB_IJNSA_10UnderscoreESZ_SZ_EEEEENS7_6detail26Sm90ImplicitGemmTileTraitsINSA_20SM90_TMA_LOAD_IM2COLENSA_14ComposedLayoutINSA_7SwizzleILi3ELi4ELi3EEENSA_18smem_ptr_flag_bitsILi16EEENSV_INSB_IJNSB_IJNSC_ILi8EEENSC_ILi16EEEEEENSB_IJSI_SD_EEENSB_IJSD_NSC_ILi9EEEEEEEEENSB_IJNSB_IJSI_NSC_ILi512EEEEEENSB_IJSD_SW_EEENSB_IJSW_NSC_ILi8192EEEEEEEEEEEEEvEENS13_INSA_13SM90_TMA_LOADENS15_IS17_S19_NSV_INSB_IJNSB_IJS1A_S1A_EEES1D_S1F_EEENSB_IJS1I_S1J_NSB_IJSW_NSC_ILi4096EEEEEEEEEEEEEvEEEENS_8epilogue10collective6detail29Sm90TmaWarpSpecializedAdapterINS21_15DefaultEpilogueISL_NSB_IJNSB_IJllllEEESD_SW_EEES26_NS20_6thread17LinearCombinationISL_Li1EffLNS27_9ScaleType4KindE0ELNS_15FloatRoundStyleE2ESL_EENS_4gemm15EpilogueDefaultEEEEEvvEEEEvNT_6ParamsE --------------------------
	.section	.text._ZN7cutlass13device_kernelINS_4conv6kernel13ConvUniversalINS1_16ConvProblemShapeILNS1_8OperatorE0ELi3EEENS1_10collective14CollectiveConvINS1_46MainloopSm90TmaGmmaWarpSpecializedImplicitGemmILS5_0ELi9ELi3EN4cute5tupleIJNSA_1CILi1EEESD_SD_EEENS1_36KernelImplicitTmaWarpSpecializedSm90ELi1EEENSB_IJNSC_ILi128EEENSC_ILi64EEENSB_IJSI_EEEEEENS_10bfloat16_tESL_NSA_8TiledMMAINSA_8MMA_AtomIJNSA_4SM904GMMA27MMA_64x64x16_F32BF16BF16_SSILNSP_5MajorE0ELSR_0ELNSP_7ScaleInE1ELSS_1EEEEEENSA_6LayoutISE_NSB_IJNSC_ILi0EEESW_SW_EEEEENSB_IJNSA_10UnderscoreESZ_SZ_EEEEENS7_6detail26Sm90ImplicitGemmTileTraitsINSA_20SM90_TMA_LOAD_IM2COLENSA_14ComposedLayoutINSA_7SwizzleILi3ELi4ELi3EEENSA_18smem_ptr_flag_bitsILi16EEENSV_INSB_IJNSB_IJNSC_ILi8EEENSC_ILi16EEEEEENSB_IJSI_SD_EEENSB_IJSD_NSC_ILi9EEEEEEEEENSB_IJNSB_IJSI_NSC_ILi512EEEEEENSB_IJSD_SW_EEENSB_IJSW_NSC_ILi8192EEEEEEEEEEEEEvEENS13_INSA_13SM90_TMA_LOADENS15_IS17_S19_NSV_INSB_IJNSB_IJS1A_S1A_EEES1D_S1F_EEENSB_IJS1I_S1J_NSB_IJSW_NSC_ILi4096EEEEEEEEEEEEEvEEEENS_8epilogue10collective6detail29Sm90TmaWarpSpecializedAdapterINS21_15DefaultEpilogueISL_NSB_IJNSB_IJllllEEESD_SW_EEES26_NS20_6thread17LinearCombinationISL_Li1EffLNS27_9ScaleType4KindE0ELNS_15FloatRoundStyleE2ESL_EENS_4gemm15EpilogueDefaultEEEEEvvEEEEvNT_6ParamsE,"ax",@progbits
	.align	128
.text._ZN7cutlass13device_kernelINS_4conv6kernel13ConvUniversalINS1_16ConvProblemShapeILNS1_8OperatorE0ELi3EEENS1_10collective14CollectiveConvINS1_46MainloopSm90TmaGmmaWarpSpecializedImplicitGemmILS5_0ELi9ELi3EN4cute5tupleIJNSA_1CILi1EEESD_SD_EEENS1_36KernelImplicitTmaWarpSpecializedSm90ELi1EEENSB_IJNSC_ILi128EEENSC_ILi64EEENSB_IJSI_EEEEEENS_10bfloat16_tESL_NSA_8TiledMMAINSA_8MMA_AtomIJNSA_4SM904GMMA27MMA_64x64x16_F32BF16BF16_SSILNSP_5MajorE0ELSR_0ELNSP_7ScaleInE1ELSS_1EEEEEENSA_6LayoutISE_NSB_IJNSC_ILi0EEESW_SW_EEEEENSB_IJNSA_10UnderscoreESZ_SZ_EEEEENS7_6detail26Sm90ImplicitGemmTileTraitsINSA_20SM90_TMA_LOAD_IM2COLENSA_14ComposedLayoutINSA_7SwizzleILi3ELi4ELi3EEENSA_18smem_ptr_flag_bitsILi16EEENSV_INSB_IJNSB_IJNSC_ILi8EEENSC_ILi16EEEEEENSB_IJSI_SD_EEENSB_IJSD_NSC_ILi9EEEEEEEEENSB_IJNSB_IJSI_NSC_ILi512EEEEEENSB_IJSD_SW_EEENSB_IJSW_NSC_ILi8192EEEEEEEEEEEEEvEENS13_INSA_13SM90_TMA_LOADENS15_IS17_S19_NSV_INSB_IJNSB_IJS1A_S1A_EEES1D_S1F_EEENSB_IJS1I_S1J_NSB_IJSW_NSC_ILi4096EEEEEEEEEEEEEvEEEENS_8epilogue10collective6detail29Sm90TmaWarpSpecializedAdapterINS21_15DefaultEpilogueISL_NSB_IJNSB_IJllllEEESD_SW_EEES26_NS20_6thread17LinearCombinationISL_Li1EffLNS27_9ScaleType4KindE0ELNS_15FloatRoundStyleE2ESL_EENS_4gemm15EpilogueDefaultEEEEEvvEEEEvNT_6ParamsE:
        .type           _ZN7cutlass13device_kernelINS_4conv6kernel13ConvUniversalINS1_16ConvProblemShapeILNS1_8OperatorE0ELi3EEENS1_10collective14CollectiveConvINS1_46MainloopSm90TmaGmmaWarpSpecializedImplicitGemmILS5_0ELi9ELi3EN4cute5tupleIJNSA_1CILi1EEESD_SD_EEENS1_36KernelImplicitTmaWarpSpecializedSm90ELi1EEENSB_IJNSC_ILi128EEENSC_ILi64EEENSB_IJSI_EEEEEENS_10bfloat16_tESL_NSA_8TiledMMAINSA_8MMA_AtomIJNSA_4SM904GMMA27MMA_64x64x16_F32BF16BF16_SSILNSP_5MajorE0ELSR_0ELNSP_7ScaleInE1ELSS_1EEEEEENSA_6LayoutISE_NSB_IJNSC_ILi0EEESW_SW_EEEEENSB_IJNSA_10UnderscoreESZ_SZ_EEEEENS7_6detail26Sm90ImplicitGemmTileTraitsINSA_20SM90_TMA_LOAD_IM2COLENSA_14ComposedLayoutINSA_7SwizzleILi3ELi4ELi3EEENSA_18smem_ptr_flag_bitsILi16EEENSV_INSB_IJNSB_IJNSC_ILi8EEENSC_ILi16EEEEEENSB_IJSI_SD_EEENSB_IJSD_NSC_ILi9EEEEEEEEENSB_IJNSB_IJSI_NSC_ILi512EEEEEENSB_IJSD_SW_EEENSB_IJSW_NSC_ILi8192EEEEEEEEEEEEEvEENS13_INSA_13SM90_TMA_LOADENS15_IS17_S19_NSV_INSB_IJNSB_IJS1A_S1A_EEES1D_S1F_EEENSB_IJS1I_S1J_NSB_IJSW_NSC_ILi4096EEEEEEEEEEEEEvEEEENS_8epilogue10collective6detail29Sm90TmaWarpSpecializedAdapterINS21_15DefaultEpilogueISL_NSB_IJNSB_IJllllEEESD_SW_EEES26_NS20_6thread17LinearCombinationISL_Li1EffLNS27_9ScaleType4KindE0ELNS_15FloatRoundStyleE2ESL_EENS_4gemm15EpilogueDefaultEEEEEvvEEEEvNT_6ParamsE,@function
        .size           _ZN7cutlass13device_kernelINS_4conv6kernel13ConvUniversalINS1_16ConvProblemShapeILNS1_8OperatorE0ELi3EEENS1_10collective14CollectiveConvINS1_46MainloopSm90TmaGmmaWarpSpecializedImplicitGemmILS5_0ELi9ELi3EN4cute5tupleIJNSA_1CILi1EEESD_SD_EEENS1_36KernelImplicitTmaWarpSpecializedSm90ELi1EEENSB_IJNSC_ILi128EEENSC_ILi64EEENSB_IJSI_EEEEEENS_10bfloat16_tESL_NSA_8TiledMMAINSA_8MMA_AtomIJNSA_4SM904GMMA27MMA_64x64x16_F32BF16BF16_SSILNSP_5MajorE0ELSR_0ELNSP_7ScaleInE1ELSS_1EEEEEENSA_6LayoutISE_NSB_IJNSC_ILi0EEESW_SW_EEEEENSB_IJNSA_10UnderscoreESZ_SZ_EEEEENS7_6detail26Sm90ImplicitGemmTileTraitsINSA_20SM90_TMA_LOAD_IM2COLENSA_14ComposedLayoutINSA_7SwizzleILi3ELi4ELi3EEENSA_18smem_ptr_flag_bitsILi16EEENSV_INSB_IJNSB_IJNSC_ILi8EEENSC_ILi16EEEEEENSB_IJSI_SD_EEENSB_IJSD_NSC_ILi9EEEEEEEEENSB_IJNSB_IJSI_NSC_ILi512EEEEEENSB_IJSD_SW_EEENSB_IJSW_NSC_ILi8192EEEEEEEEEEEEEvEENS13_INSA_13SM90_TMA_LOADENS15_IS17_S19_NSV_INSB_IJNSB_IJS1A_S1A_EEES1D_S1F_EEENSB_IJS1I_S1J_NSB_IJSW_NSC_ILi4096EEEEEEEEEEEEEvEEEENS_8epilogue10collective6detail29Sm90TmaWarpSpecializedAdapterINS21_15DefaultEpilogueISL_NSB_IJNSB_IJllllEEESD_SW_EEES26_NS20_6thread17LinearCombinationISL_Li1EffLNS27_9ScaleType4KindE0ELNS_15FloatRoundStyleE2ESL_EENS_4gemm15EpilogueDefaultEEEEEvvEEEEvNT_6ParamsE,(.L_x_161 - _ZN7cutlass13device_kernelINS_4conv6kernel13ConvUniversalINS1_16ConvProblemShapeILNS1_8OperatorE0ELi3EEENS1_10collective14CollectiveConvINS1_46MainloopSm90TmaGmmaWarpSpecializedImplicitGemmILS5_0ELi9ELi3EN4cute5tupleIJNSA_1CILi1EEESD_SD_EEENS1_36KernelImplicitTmaWarpSpecializedSm90ELi1EEENSB_IJNSC_ILi128EEENSC_ILi64EEENSB_IJSI_EEEEEENS_10bfloat16_tESL_NSA_8TiledMMAINSA_8MMA_AtomIJNSA_4SM904GMMA27MMA_64x64x16_F32BF16BF16_SSILNSP_5MajorE0ELSR_0ELNSP_7ScaleInE1ELSS_1EEEEEENSA_6LayoutISE_NSB_IJNSC_ILi0EEESW_SW_EEEEENSB_IJNSA_10UnderscoreESZ_SZ_EEEEENS7_6detail26Sm90ImplicitGemmTileTraitsINSA_20SM90_TMA_LOAD_IM2COLENSA_14ComposedLayoutINSA_7SwizzleILi3ELi4ELi3EEENSA_18smem_ptr_flag_bitsILi16EEENSV_INSB_IJNSB_IJNSC_ILi8EEENSC_ILi16EEEEEENSB_IJSI_SD_EEENSB_IJSD_NSC_ILi9EEEEEEEEENSB_IJNSB_IJSI_NSC_ILi512EEEEEENSB_IJSD_SW_EEENSB_IJSW_NSC_ILi8192EEEEEEEEEEEEEvEENS13_INSA_13SM90_TMA_LOADENS15_IS17_S19_NSV_INSB_IJNSB_IJS1A_S1A_EEES1D_S1F_EEENSB_IJS1I_S1J_NSB_IJSW_NSC_ILi4096EEEEEEEEEEEEEvEEEENS_8epilogue10collective6detail29Sm90TmaWarpSpecializedAdapterINS21_15DefaultEpilogueISL_NSB_IJNSB_IJllllEEESD_SW_EEES26_NS20_6thread17LinearCombinationISL_Li1EffLNS27_9ScaleType4KindE0ELNS_15FloatRoundStyleE2ESL_EENS_4gemm15EpilogueDefaultEEEEEvvEEEEvNT_6ParamsE)
        .other          _ZN7cutlass13device_kernelINS_4conv6kernel13ConvUniversalINS1_16ConvProblemShapeILNS1_8OperatorE0ELi3EEENS1_10collective14CollectiveConvINS1_46MainloopSm90TmaGmmaWarpSpecializedImplicitGemmILS5_0ELi9ELi3EN4cute5tupleIJNSA_1CILi1EEESD_SD_EEENS1_36KernelImplicitTmaWarpSpecializedSm90ELi1EEENSB_IJNSC_ILi128EEENSC_ILi64EEENSB_IJSI_EEEEEENS_10bfloat16_tESL_NSA_8TiledMMAINSA_8MMA_AtomIJNSA_4SM904GMMA27MMA_64x64x16_F32BF16BF16_SSILNSP_5MajorE0ELSR_0ELNSP_7ScaleInE1ELSS_1EEEEEENSA_6LayoutISE_NSB_IJNSC_ILi0EEESW_SW_EEEEENSB_IJNSA_10UnderscoreESZ_SZ_EEEEENS7_6detail26Sm90ImplicitGemmTileTraitsINSA_20SM90_TMA_LOAD_IM2COLENSA_14ComposedLayoutINSA_7SwizzleILi3ELi4ELi3EEENSA_18smem_ptr_flag_bitsILi16EEENSV_INSB_IJNSB_IJNSC_ILi8EEENSC_ILi16EEEEEENSB_IJSI_SD_EEENSB_IJSD_NSC_ILi9EEEEEEEEENSB_IJNSB_IJSI_NSC_ILi512EEEEEENSB_IJSD_SW_EEENSB_IJSW_NSC_ILi8192EEEEEEEEEEEEEvEENS13_INSA_13SM90_TMA_LOADENS15_IS17_S19_NSV_INSB_IJNSB_IJS1A_S1A_EEES1D_S1F_EEENSB_IJS1I_S1J_NSB_IJSW_NSC_ILi4096EEEEEEEEEEEEEvEEEENS_8epilogue10collective6detail29Sm90TmaWarpSpecializedAdapterINS21_15DefaultEpilogueISL_NSB_IJNSB_IJllllEEESD_SW_EEES26_NS20_6thread17LinearCombinationISL_Li1EffLNS27_9ScaleType4KindE0ELNS_15FloatRoundStyleE2ESL_EENS_4gemm15EpilogueDefaultEEEEEvvEEEEvNT_6ParamsE,@"STO_CUDA_ENTRY STV_DEFAULT"
_ZN7cutlass13device_kernelINS_4conv6kernel13ConvUniversalINS1_16ConvProblemShapeILNS1_8OperatorE0ELi3EEENS1_10collective14CollectiveConvINS1_46MainloopSm90TmaGmmaWarpSpecializedImplicitGemmILS5_0ELi9ELi3EN4cute5tupleIJNSA_1CILi1EEESD_SD_EEENS1_36KernelImplicitTmaWarpSpecializedSm90ELi1EEENSB_IJNSC_ILi128EEENSC_ILi64EEENSB_IJSI_EEEEEENS_10bfloat16_tESL_NSA_8TiledMMAINSA_8MMA_AtomIJNSA_4SM904GMMA27MMA_64x64x16_F32BF16BF16_SSILNSP_5MajorE0ELSR_0ELNSP_7ScaleInE1ELSS_1EEEEEENSA_6LayoutISE_NSB_IJNSC_ILi0EEESW_SW_EEEEENSB_IJNSA_10UnderscoreESZ_SZ_EEEEENS7_6detail26Sm90ImplicitGemmTileTraitsINSA_20SM90_TMA_LOAD_IM2COLENSA_14ComposedLayoutINSA_7SwizzleILi3ELi4ELi3EEENSA_18smem_ptr_flag_bitsILi16EEENSV_INSB_IJNSB_IJNSC_ILi8EEENSC_ILi16EEEEEENSB_IJSI_SD_EEENSB_IJSD_NSC_ILi9EEEEEEEEENSB_IJNSB_IJSI_NSC_ILi512EEEEEENSB_IJSD_SW_EEENSB_IJSW_NSC_ILi8192EEEEEEEEEEEEEvEENS13_INSA_13SM90_TMA_LOADENS15_IS17_S19_NSV_INSB_IJNSB_IJS1A_S1A_EEES1D_S1F_EEENSB_IJS1I_S1J_NSB_IJSW_NSC_ILi4096EEEEEEEEEEEEEvEEEENS_8epilogue10collective6detail29Sm90TmaWarpSpecializedAdapterINS21_15DefaultEpilogueISL_NSB_IJNSB_IJllllEEESD_SW_EEES26_NS20_6thread17LinearCombinationISL_Li1EffLNS27_9ScaleType4KindE0ELNS_15FloatRoundStyleE2ESL_EENS_4gemm15EpilogueDefaultEEEEEvvEEEEvNT_6ParamsE:
[----:B------:R-:W-:Y:S01]  /*0000*/  LDC R1, c[0x0][0x28] ;  /* 0x00000a00ff017b82 */ /* 0x000fe20000000800 */
[----:B------:R-:W0:Y:S01]  /*0010*/  S2R R8, SR_TID.X ;  /* 0x0000000000087919 */ /* 0x000e220000002100 */
[----:B------:R-:W-:Y:S01]  /*0020*/  ELECT P0, URZ, PT ;  /* 0x00000000003f782f */ /* 0x000fe20003800000 */
[----:B------:R-:W-:Y:S01]  /*0030*/  BSSY B0, `(.L_x_0) ;  /* 0x000000f000007945 */ /* 0x000fe20003800000 */
[--C-:B0-----:R-:W-:Y:S02]  /*0040*/  SHF.R.U32.HI R0, RZ, 0x5, R8.reuse ;  /* 0x00000005ff007819 */ /* 0x101fe40000011608 */
[----:B------:R-:W-:-:S03]  /*0050*/  SHF.R.U32.HI R3, RZ, 0x7, R8 ;  /* 0x00000007ff037819 */ /* 0x000fc60000011608 */
[----:B------:R-:W0:Y:S04]  /*0060*/  SHFL.IDX PT, R2, R0, RZ, 0x1f ;  /* 0x00001fff00027589 */ /* 0x000e2800000e0000 */
[----:B------:R1:W2:Y:S01]  /*0070*/  SHFL.IDX PT, R7, R3, RZ, 0x1f ;  /* 0x00001fff03077589 */ /* 0x0002a200000e0000 */
[----:B0-----:R-:W-:-:S13]  /*0080*/  ISETP.NE.OR P0, PT, R2, RZ, !P0 ;  /* 0x000000ff0200720c */ /* 0x001fda0004705670 */
[----:B-12---:R-:W-:Y:S05]  /*0090*/  @P0 BRA `(.L_x_1) ;  /* 0x0000000000200947 */ /* 0x006fea0003800000 */
[----:B------:R-:W-:Y:S02]  /*00a0*/  ULDC.64 UR4, c[0x0][0x198] ;  /* 0x0000660000047ab9 */ /* 0x000fe40000000a00 */
[----:B------:R-:W-:Y:S02]  /*00b0*/  UIADD3 UR6, UP0, UR4, 0xf0, URZ ;  /* 0x000000f004067890 */ /* 0x000fe4000ff1e03f */
[----:B------:R-:W-:Y:S02]  /*00c0*/  UIADD3 UR4, UP1, UR4, 0x270, URZ ;  /* 0x0000027004047890 */ /* 0x000fe4000ff3e03f */
[----:B------:R-:W-:Y:S02]  /*00d0*/  UIADD3.X UR7, URZ, UR5, URZ, UP0, !UPT ;  /* 0x000000053f077290 */ /* 0x000fe400087fe43f */
[----:B------:R-:W-:-:S07]  /*00e0*/  UIADD3.X UR5, URZ, UR5, URZ, UP1, !UPT ;  /* 0x000000053f057290 */ /* 0x000fce0008ffe43f */
[----:B------:R0:W-:Y:S02]  /*00f0*/  UTMACCTL.PF [UR6] ;  /* 0x00000000060079b9 */ /* 0x0001e40008040000 */
[----:B------:R0:W-:Y:S02]  /*0100*/  UTMACCTL.PF [UR4] ;  /* 0x00000000040079b9 */ /* 0x0001e40008040000 */
[----:B0-----:R-:W-:Y:S01]  /*0110*/  NOP ;  /* 0x0000000000007918 */ /* 0x001fe20000000000 */
.L_x_1:
[----:B------:R-:W-:Y:S05]  /*0120*/  BSYNC B0 ;  /* 0x0000000000007941 */ /* 0x000fea0003800000 */
.L_x_0:
[----:B------:R-:W0:Y:S01]  /*0130*/  SHFL.IDX PT, R0, R0, RZ, 0x1f ;  /* 0x00001fff00007589 */ /* 0x000e2200000e0000 */
[----:B------:R-:W-:-:S04]  /*0140*/  SHF.R.S32.HI R3, RZ, 0x1f, R2 ;  /* 0x0000001fff037819 */ /* 0x000fc80000011402 */
[----:B------:R-:W-:Y:S02]  /*0150*/  LEA.HI R3, R3, R2, RZ, 0x2 ;  /* 0x0000000203037211 */ /* 0x000fe400078f10ff */
[----:B0-----:R-:W-:-:S13]  /*0160*/  ISETP.NE.AND P0, PT, R0, RZ, PT ;  /* 0x000000ff0000720c */ /* 0x001fda0003f05270 */
[----:B------:R-:W-:Y:S05]  /*0170*/  @P0 BRA `(.L_x_2) ;  /* 0x00000000008c0947 */ /* 0x000fea0003800000 */
[----:B------:R-:W-:Y:S01]  /*0180*/  ELECT P0, URZ, PT ;  /* 0x00000000003f782f */ /* 0x000fe20003800000 */
[----:B------:R-:W-:-:S12]  /*0190*/  BSSY B0, `(.L_x_2) ;  /* 0x0000021000007945 */ /* 0x000fd80003800000 */
[----:B------:R-:W-:Y:S05]  /*01a0*/  @!P0 BRA `(.L_x_3) ;  /* 0x00000000007c8947 */ /* 0x000fea0003800000 */
[----:B------:R-:W0:Y:S01]  /*01b0*/  S2UR UR8, SR_CgaCtaId ;  /* 0x00000000000879c3 */ /* 0x000e220000008800 */
[----:B------:R-:W-:Y:S01]  /*01c0*/  UMOV UR4, 0x400 ;  /* 0x0000040000047882 */ /* 0x000fe20000000000 */
[----:B------:R-:W-:Y:S01]  /*01d0*/  UMOV UR5, 0x1 ;  /* 0x0000000100057882 */ /* 0x000fe20000000000 */
[----:B------:R-:W-:Y:S02]  /*01e0*/  UMOV UR6, 0x80 ;  /* 0x0000008000067882 */ /* 0x000fe40000000000 */
[----:B------:R-:W-:-:S04]  /*01f0*/  UIADD3 UR6, -UR6, 0x100000, URZ ;  /* 0x0010000006067890 */ /* 0x000fc8000fffe13f */
[----:B------:R-:W-:Y:S02]  /*0200*/  USHF.L.U32 UR7, UR6, 0xb, URZ ;  /* 0x0000000b06077899 */ /* 0x000fe4000800063f */
[----:B------:R-:W-:Y:S02]  /*0210*/  USHF.L.U32 UR6, UR6, 0x1, URZ ;  /* 0x0000000106067899 */ /* 0x000fe4000800063f */
[----:B0-----:R-:W-:Y:S02]  /*0220*/  ULEA UR8, UR8, UR4, 0x18 ;  /* 0x0000000408087291 */ /* 0x001fe4000f8ec03f */
[----:B------:R-:W-:-:S04]  /*0230*/  UIADD3 UR4, -UR5, 0x100000, URZ ;  /* 0x0010000005047890 */ /* 0x000fc8000fffe13f */
[----:B------:R-:W-:Y:S02]  /*0240*/  USHF.L.U32 UR5, UR4, 0xb, URZ ;  /* 0x0000000b04057899 */ /* 0x000fe4000800063f */
[----:B------:R-:W-:Y:S01]  /*0250*/  USHF.L.U32 UR4, UR4, 0x1, URZ ;  /* 0x0000000104047899 */ /* 0x000fe2000800063f */
[----:B------:R-:W0:Y:S11]  /*0260*/  FENCE.VIEW.ASYNC.S ;  /* 0x00000000000073c6 */ /* 0x000e360000000000 */
[----:B0-----:R0:W1:Y:S01]  /*0270*/  SYNCS.EXCH.64 URZ, [UR8+0x36000], UR4 ;  /* 0x03600004083f75b2 */ /* 0x0010620008000100 */
[----:B------:R0:W2:Y:S01]  /*0280*/  SYNCS.EXCH.64 URZ, [UR8+0x36048], UR6 ;  /* 0x03604806083f75b2 */ /* 0x0000a20008000100 */
[----:B------:R0:W3:Y:S01]  /*0290*/  SYNCS.EXCH.64 URZ, [UR8+0x36008], UR4 ;  /* 0x03600804083f75b2 */ /* 0x0000e20008000100 */
[----:B------:R0:W4:Y:S01]  /*02a0*/  SYNCS.EXCH.64 URZ, [UR8+0x36050], UR6 ;  /* 0x03605006083f75b2 */ /* 0x0001220008000100 */
[----:B------:R0:W0:Y:S01]  /*02b0*/  SYNCS.EXCH.64 URZ, [UR8+0x36010], UR4 ;  /* 0x03601004083f75b2 */ /* 0x0000220008000100 */
        /* <DEDUP_REMOVED lines=13> */
[----:B------:R-:W-:Y:S01]  /*0390*/  NOP ;  /* 0x0000000000007918 */ /* 0x000fe20000000000 */
.L_x_3:
[----:B0-----:R-:W-:Y:S05]  /*03a0*/  BSYNC B0 ;  /* 0x0000000000007941 */ /* 0x001fea0003800000 */
.L_x_2:
[----:B------:R-:W-:Y:S01]  /*03b0*/  ULDC.64 UR4, c[0x0][0x618] ;  /* 0x0001860000047ab9 */ /* 0x000fe20000000a00 */
[----:B------:R-:W-:Y:S01]  /*03c0*/  LOP3.LUT R3, R3, 0xfffffffc, RZ, 0xc0, !PT ;  /* 0xfffffffc03037812 */ /* 0x000fe200078ec0ff */
[----:B------:R-:W-:Y:S01]  /*03d0*/  NOP ;  /* 0x0000000000007918 */ /* 0x000fe20000000000 */
[----:B------:R-:W-:Y:S01]  /*03e0*/  ISETP.NE.U32.AND P0, PT, RZ, UR4, PT ;  /* 0x00000004ff007c0c */ /* 0x000fe2000bf05070 */
[----:B------:R-:W-:Y:S01]  /*03f0*/  NOP ;  /* 0x0000000000007918 */ /* 0x000fe20000000000 */
[----:B-1234-:R-:W-:Y:S01]  /*0400*/  BAR.SYNC.DEFER_BLOCKING 0x0 ;  /* 0x0000000000007b1d */ /* 0x01efe20000010000 */
[----:B------:R-:W-:Y:S01]  /*0410*/  IMAD.IADD R6, R2, 0x1, -R3 ;  /* 0x0000000102067824 */ /* 0x000fe200078e0a03 */
[----:B------:R-:W-:Y:S02]  /*0420*/  ISETP.NE.AND.EX P0, PT, RZ, UR5, PT, P0 ;  /* 0x00000005ff007c0c */ /* 0x000fe4000bf05300 */
[C---:B------:R-:W-:Y:S02]  /*0430*/  ISETP.NE.AND P2, PT, R7.reuse, 0x1, PT ;  /* 0x000000010700780c */ /* 0x040fe40003f45270 */
[----:B------:R-:W-:Y:S01]  /*0440*/  LOP3.LUT P1, RZ, R7, R6, RZ, 0xfc, !PT ;  /* 0x0000000607ff7212 */ /* 0x000fe2000782fcff */
[----:B------:R-:W-:-:S03]  /*0450*/  ULDC.64 UR12, c[0x0][0x208] ;  /* 0x00008200000c7ab9 */ /* 0x000fc60000000a00 */
[----:B------:R-:W-:-:S04]  /*0460*/  SEL R2, RZ, 0x1, P1 ;  /* 0x00000001ff027807 */ /* 0x000fc80000800000 */
[----:B------:R-:W-:Y:S01]  /*0470*/  SEL R2, R2, 0x2, P2 ;  /* 0x0000000202027807 */ /* 0x000fe20001000000 */
[----:B------:R-:W-:Y:S06]  /*0480*/  @!P0 BRA `(.L_x_4) ;  /* 0x00000000001c8947 */ /* 0x000fec0003800000 */
[----:B------:R-:W0:Y:S02]  /*0490*/  LDC.64 R4, c[0x0][0x618] ;  /* 0x00018600ff047b82 */ /* 0x000e240000000a00 */
[----:B0-----:R-:W2:Y:S02]  /*04a0*/  LDG.E.64 R4, desc[UR12][R4.64] ;  /* 0x0000000c04047981 */ /* 0x001ea4000c1e1b00 */
[----:B--2---:R-:W-:-:S04]  /*04b0*/  ISETP.NE.U32.AND P0, PT, R4, RZ, PT ;  /* 0x000000ff0400720c */ /* 0x004fc80003f05070 */
[----:B------:R-:W-:-:S13]  /*04c0*/  ISETP.NE.AND.EX P0, PT, R5, RZ, PT, P0 ;  /* 0x000000ff0500720c */ /* 0x000fda0003f05300 */
[----:B------:R-:W-:Y:S05]  /*04d0*/  @!P0 BRA `(.L_x_4) ;  /* 0x0000000000088947 */ /* 0x000fea0003800000 */
[----:B------:R2:W5:Y:S01]  /*04e0*/  LD.E R0, desc[UR12][R4.64] ;  /* 0x0000000c04007980 */ /* 0x000562000c101900 */
[----:B------:R-:W-:Y:S05]  /*04f0*/  BRA `(.L_x_5) ;  /* 0x0000000000207947 */ /* 0x000fea0003800000 */
.L_x_4:
[----:B------:R-:W-:Y:S02]  /*0500*/  ULDC.64 UR4, c[0x0][0x608] ;  /* 0x0001820000047ab9 */ /* 0x000fe40000000a00 */
[----:B------:R-:W-:-:S04]  /*0510*/  ISETP.NE.U32.AND P0, PT, RZ, UR4, PT ;  /* 0x00000004ff007c0c */ /* 0x000fc8000bf05070 */
[----:B------:R-:W-:-:S13]  /*0520*/  ISETP.NE.AND.EX P0, PT, RZ, UR5, PT, P0 ;  /* 0x00000005ff007c0c */ /* 0x000fda000bf05300 */
[----:B------:R-:W-:Y:S05]  /*0530*/  @!P0 BRA `(.L_x_6) ;  /* 0x00000000000c8947 */ /* 0x000fea0003800000 */
[----:B------:R-:W0:Y:S02]  /*0540*/  LDC.64 R4, c[0x0][0x608] ;  /* 0x00018200ff047b82 */ /* 0x000e240000000a00 */
[----:B0-----:R0:W5:Y:S01]  /*0550*/  LDG.E R0, desc[UR12][R4.64] ;  /* 0x0000000c04007981 */ /* 0x001162000c1e1900 */
[----:B------:R-:W-:Y:S05]  /*0560*/  BRA `(.L_x_5) ;  /* 0x0000000000047947 */ /* 0x000fea0003800000 */
.L_x_6:
[----:B------:R-:W1:Y:S02]  /*0570*/  LDC R0, c[0x0][0x600] ;  /* 0x00018000ff007b82 */ /* 0x000e640000000800 */
.L_x_5:
[----:B------:R-:W-:Y:S02]  /*0580*/  ULDC.64 UR4, c[0x0][0x620] ;  /* 0x0001880000047ab9 */ /* 0x000fe40000000a00 */
[----:B------:R-:W-:-:S04]  /*0590*/  ISETP.NE.U32.AND P0, PT, RZ, UR4, PT ;  /* 0x00000004ff007c0c */ /* 0x000fc8000bf05070 */
[----:B------:R-:W-:-:S13]  /*05a0*/  ISETP.NE.AND.EX P0, PT, RZ, UR5, PT, P0 ;  /* 0x00000005ff007c0c */ /* 0x000fda000bf05300 */
[----:B------:R-:W-:Y:S05]  /*05b0*/  @!P0 BRA `(.L_x_7) ;  /* 0x00000000001c8947 */ /* 0x000fea0003800000 */
[----:B0-2---:R-:W0:Y:S02]  /*05c0*/  LDC.64 R4, c[0x0][0x620] ;  /* 0x00018800ff047b82 */ /* 0x005e240000000a00 */
[----:B0-----:R-:W2:Y:S02]  /*05d0*/  LDG.E.64 R4, desc[UR12][R4.64] ;  /* 0x0000000c04047981 */ /* 0x001ea4000c1e1b00 */
[----:B--2---:R-:W-:-:S04]  /*05e0*/  ISETP.NE.U32.AND P0, PT, R4, RZ, PT ;  /* 0x000000ff0400720c */ /* 0x004fc80003f05070 */
[----:B------:R-:W-:-:S13]  /*05f0*/  ISETP.NE.AND.EX P0, PT, R5, RZ, PT, P0 ;  /* 0x000000ff0500720c */ /* 0x000fda0003f05300 */
[----:B------:R-:W-:Y:S05]  /*0600*/  @!P0 BRA `(.L_x_7) ;  /* 0x0000000000088947 */ /* 0x000fea0003800000 */
[----:B------:R0:W5:Y:S01]  /*0610*/  LD.E R14, desc[UR12][R4.64] ;  /* 0x0000000c040e7980 */ /* 0x000162000c101900 */
[----:B------:R-:W-:Y:S05]  /*0620*/  BRA `(.L_x_8) ;  /* 0x0000000000207947 */ /* 0x000fea0003800000 */
.L_x_7:
[----:B------:R-:W-:Y:S02]  /*0630*/  ULDC.64 UR4, c[0x0][0x610] ;  /* 0x0001840000047ab9 */ /* 0x000fe40000000a00 */
[----:B------:R-:W-:-:S04]  /*0640*/  ISETP.NE.U32.AND P0, PT, RZ, UR4, PT ;  /* 0x00000004ff007c0c */ /* 0x000fc8000bf05070 */
[----:B------:R-:W-:-:S13]  /*0650*/  ISETP.NE.AND.EX P0, PT, RZ, UR5, PT, P0 ;  /* 0x00000005ff007c0c */ /* 0x000fda000bf05300 */
[----:B------:R-:W-:Y:S05]  /*0660*/  @!P0 BRA `(.L_x_9) ;  /* 0x00000000000c8947 */ /* 0x000fea0003800000 */
[----:B------:R-:W3:Y:S02]  /*0670*/  LDC.64 R14, c[0x0][0x610] ;  /* 0x00018400ff0e7b82 */ /* 0x000ee40000000a00 */
[----:B---3--:R4:W5:Y:S01]  /*0680*/  LDG.E R14, desc[UR12][R14.64] ;  /* 0x0000000c0e0e7981 */ /* 0x008962000c1e1900 */
[----:B------:R-:W-:Y:S05]  /*0690*/  BRA `(.L_x_8) ;  /* 0x0000000000047947 */ /* 0x000fea0003800000 */
.L_x_9:
[----:B------:R-:W3:Y:S02]  /*06a0*/  LDC R14, c[0x0][0x604] ;  /* 0x00018100ff0e7b82 */ /* 0x000ee40000000800 */
.L_x_8:
[----:B------:R-:W1:Y:S01]  /*06b0*/  LDC R3, c[0x0][0x3e8] ;  /* 0x0000fa00ff037b82 */ /* 0x000e620000000800 */
[----:B------:R-:W-:Y:S01]  /*06c0*/  ULDC UR4, c[0x0][0x3dc] ;  /* 0x0000f70000047ab9 */ /* 0x000fe20000000800 */
[----:B------:R-:W-:Y:S01]  /*06d0*/  ISETP.NE.AND P0, PT, R7, RZ, PT ;  /* 0x000000ff0700720c */ /* 0x000fe20003f05270 */
[----:B------:R-:W-:Y:S01]  /*06e0*/  UIADD3 UR4, UR4, 0x3f, URZ ;  /* 0x0000003f04047890 */ /* 0x000fe2000fffe03f */
[----:B------:R-:W-:-:S03]  /*06f0*/  ULDC.64 UR6, c[0x0][0x3e0] ;  /* 0x0000f80000067ab9 */ /* 0x000fc60000000a00 */
[----:B------:R-:W-:Y:S02]  /*0700*/  USHF.R.S32.HI UR5, URZ, 0x1f, UR4 ;  /* 0x0000001f3f057899 */ /* 0x000fe40008011404 */
[----:B------:R-:W-:Y:S02]  /*0710*/  UIMAD UR6, UR7, UR6, URZ ;  /* 0x00000006070672a4 */ /* 0x000fe4000f8e023f */
[----:B------:R-:W-:-:S04]  /*0720*/  ULEA.HI UR5, UR5, UR4, URZ, 0x6 ;  /* 0x0000000405057291 */ /* 0x000fc8000f8f303f */
[----:B------:R-:W-:Y:S01]  /*0730*/  USHF.R.S32.HI UR15, URZ, 0x6, UR5 ;  /* 0x000000063f0f7899 */ /* 0x000fe20008011405 */
[----:B-1----:R-:W-:-:S05]  /*0740*/  IMAD R3, R3, UR6, RZ ;  /* 0x0000000603037c24 */ /* 0x002fca000f8e02ff */
[----:B------:R-:W-:Y:S01]  /*0750*/  IMAD R3, R3, UR15, RZ ;  /* 0x0000000f03037c24 */ /* 0x000fe2000f8e02ff */
[----:B------:R-:W-:Y:S06]  /*0760*/  @!P0 BRA `(.L_x_10) ;  /* 0x0000005800208947 */ /* 0x000fec0003800000 */
[----:B------:R-:W-:-:S13]  /*0770*/  ISETP.NE.AND P0, PT, R7, 0x1, PT ;  /* 0x000000010700780c */ /* 0x000fda0003f05270 */
[----:B------:R-:W-:Y:S05]  /*0780*/  @P0 EXIT ;  /* 0x000000000000094d */ /* 0x000fea0003800000 */
[----:B------:R-:W-:Y:S01]  /*0790*/  ISETP.GE.AND P0, PT, R3, 0x1, PT ;  /* 0x000000010300780c */ /* 0x000fe20003f06270 */
[----:B------:R-:W-:Y:S01]  /*07a0*/  UMOV UR4, URZ ;  /* 0x0000003f00047c82 */ /* 0x000fe20008000000 */
[----:B------:R-:W-:Y:S02]  /*07b0*/  CS2R R54, SRZ ;  /* 0x0000000000367805 */ /* 0x000fe4000001ff00 */
[----:B------:R-:W-:Y:S02]  /*07c0*/  CS2R R56, SRZ ;  /* 0x0000000000387805 */ /* 0x000fe4000001ff00 */
[----:B------:R-:W-:Y:S02]  /*07d0*/  CS2R R58, SRZ ;  /* 0x00000000003a7805 */ /* 0x000fe4000001ff00 */
[----:B------:R-:W-:Y:S02]  /*07e0*/  CS2R R60, SRZ ;  /* 0x00000000003c7805 */ /* 0x000fe4000001ff00 */
[----:B------:R-:W-:-:S02]  /*07f0*/  CS2R R62, SRZ ;  /* 0x00000000003e7805 */ /* 0x000fc4000001ff00 */
[----:B------:R-:W-:Y:S02]  /*0800*/  CS2R R64, SRZ ;  /* 0x0000000000407805 */ /* 0x000fe4000001ff00 */
        /* <DEDUP_REMOVED lines=25> */
[----:B------:R-:W-:Y:S01]  /*09a0*/  CS2R R52, SRZ ;  /* 0x0000000000347805 */ /* 0x000fe2000001ff00 */
[----:B------:R-:W-:Y:S06]  /*09b0*/  @!P0 BRA `(.L_x_11) ;  /* 0x0000000000e88947 */ /* 0x000fec0003800000 */
[----:B0-2---:R-:W-:-:S04]  /*09c0*/  LOP3.LUT R4, R2, 0x1, RZ, 0xfc, !PT ;  /* 0x0000000102047812 */ /* 0x005fc800078efcff */
[----:B------:R-:W-:-:S13]  /*09d0*/  ISETP.NE.AND P1, PT, R4, 0x3, PT ;  /* 0x000000030400780c */ /* 0x000fda0003f25270 */
[----:B------:R-:W-:Y:S05]  /*09e0*/  @!P1 BRA `(.L_x_12) ;  /* 0x0000000000049947 */ /* 0x000fea0003800000 */
[----:B------:R-:W-:Y:S01]  /*09f0*/  BPT.TRAP 0x1 ;  /* 0x000000040000795c */ /* 0x000fe20000300000 */
.L_x_12:
[----:B------:R-:W0:Y:S01]  /*0a00*/  S2UR UR5, SR_CgaCtaId ;  /* 0x00000000000579c3 */ /* 0x000e220000008800 */
[----:B------:R-:W-:Y:S01]  /*0a10*/  SHF.L.U32 R4, RZ, 0x1f, RZ ;  /* 0x0000001fff047819 */ /* 0x000fe200000006ff */
[----:B------:R-:W-:Y:S02]  /*0a20*/  UMOV UR4, 0x400 ;  /* 0x0000040000047882 */ /* 0x000fe40000000000 */
[----:B0-----:R-:W-:-:S12]  /*0a30*/  ULEA UR4, UR5, UR4, 0x18 ;  /* 0x0000000405047291 */ /* 0x001fd8000f8ec03f */
.L_x_13:
[----:B0-----:R-:W-:-:S04]  /*0a40*/  IMAD.U32 R5, RZ, RZ, UR4 ;  /* 0x00000004ff057e24 */ /* 0x001fc8000f8e00ff */
[----:B------:R0:W1:Y:S03]  /*0a50*/  SYNCS.PHASECHK.TRANS64.TRYWAIT P1, [R5+URZ+0x36000], R4 ;  /* 0x03600004050075a7 */ /* 0x000066000802017f */
[----:B-1----:R-:W-:Y:S05]  /*0a60*/  @!P1 NANOSLEEP.SYNCS 0x989680 ;  /* 0x009896800000995d */ /* 0x002fea0003900000 */
[----:B------:R-:W1:Y:S02]  /*0a70*/  @!P1 SYNCS.PHASECHK.TRANS64 P1, [R5+URZ+0x36000], R4 ;  /* 0x03600004050095a7 */ /* 0x000e64000802007f */
[----:B-1----:R-:W-:Y:S05]  /*0a80*/  @!P1 BRA `(.L_x_13) ;  /* 0xfffffffc00ec9947 */ /* 0x002fea000383ffff */
[----:B------:R-:W-:Y:S01]  /*0a90*/  UIADD3 UR5, UR4, 0x24000, URZ ;  /* 0x0002400004057890 */ /* 0x000fe2000fffe03f */
[----:B------:R-:W-:Y:S01]  /*0aa0*/  WARPGROUP.ARRIVE ;  /* 0x00000000000079c5 */ /* 0x000fe20000000000 */
[----:B------:R-:W-:Y:S02]  /*0ab0*/  USHF.R.U32.HI UR4, URZ, 0x4, UR4 ;  /* 0x000000043f047899 */ /* 0x000fe40008011604 */
[----:B------:R-:W-:Y:S02]  /*0ac0*/  USHF.R.U32.HI UR5, URZ, 0x4, UR5 ;  /* 0x000000043f057899 */ /* 0x000fe40008011605 */
[----:B------:R-:W-:Y:S02]  /*0ad0*/  ULOP3.LUT UR4, UR4, 0x3fff, URZ, 0xc0, !UPT ;  /* 0x00003fff04047892 */ /* 0x000fe4000f8ec03f */
[----:B------:R-:W-:Y:S02]  /*0ae0*/  ULOP3.LUT UR5, UR5, 0x3fff, URZ, 0xc0, !UPT ;  /* 0x00003fff05057892 */ /* 0x000fe4000f8ec03f */
[----:B------:R-:W-:-:S02]  /*0af0*/  ULOP3.LUT UR9, UR4, 0x10000, URZ, 0xfc, !UPT ;  /* 0x0001000004097892 */ /* 0x000fc4000f8efc3f */
[----:B------:R-:W-:Y:S02]  /*0b00*/  ULOP3.LUT UR10, UR5, 0x10000, URZ, 0xfc, !UPT ;  /* 0x00010000050a7892 */ /* 0x000fe4000f8efc3f */
[----:B------:R-:W-:Y:S01]  /*0b10*/  UIADD3 UR8, UR9, 0x200, URZ ;  /* 0x0000020009087890 */ /* 0x000fe2000fffe03f */
[----:B------:R-:W-:Y:S02]  /*0b20*/  UMOV UR5, 0x40000040 ;  /* 0x4000004000057882 */ /* 0x000fe40000000000 */
[----:B------:R-:W-:Y:S01]  /*0b30*/  UMOV UR4, UR9 ;  /* 0x0000000900047c82 */ /* 0x000fe20008000000 */
[----:B------:R-:W-:Y:S01]  /*0b40*/  UMOV UR7, 0x40000040 ;  /* 0x4000004000077882 */ /* 0x000fe20000000000 */
[----:B------:R-:W-:Y:S02]  /*0b50*/  UMOV UR6, UR10 ;  /* 0x0000000a00067c82 */ /* 0x000fe40008000000 */
[----:B------:R-:W-:Y:S01]  /*0b60*/  HGMMA.64x64x16.F32.BF16 R56, gdesc[UR4], RZ, !UPT ;  /* 0x00e00000043879f0 */ /* 0x000fe2000c7018ff */
[----:B------:R-:W-:Y:S01]  /*0b70*/  UMOV UR4, UR8 ;  /* 0x0000000800047c82 */ /* 0x000fe20008000000 */
[----:B------:R-:W-:Y:S01]  /*0b80*/  UMOV UR5, 0x40000040 ;  /* 0x4000004000057882 */ /* 0x000fe20000000000 */
[----:B------:R-:W-:Y:S01]  /*0b90*/  UIADD3 UR8, UR9, 0x202, URZ ;  /* 0x0000020209087890 */ /* 0x000fe2000fffe03f */
[----:B------:R-:W-:Y:S01]  /*0ba0*/  HGMMA.64x64x16.F32.BF16 R24, gdesc[UR4], RZ, !UPT ;  /* 0x00e00000041879f0 */ /* 0x000fe2000c7018ff */
[----:B------:R-:W-:-:S02]  /*0bb0*/  UIADD3 UR4, UR9, 0x2, URZ ;  /* 0x0000000209047890 */ /* 0x000fc4000fffe03f */
[----:B------:R-:W-:Y:S01]  /*0bc0*/  UIADD3 UR6, UR10, 0x2, URZ ;  /* 0x000000020a067890 */ /* 0x000fe2000fffe03f */
[----:B------:R-:W-:Y:S01]  /*0bd0*/  UMOV UR5, 0x40000040 ;  /* 0x4000004000057882 */ /* 0x000fe20000000000 */
[----:B------:R-:W-:-:S07]  /*0be0*/  UMOV UR7, 0x40000040 ;  /* 0x4000004000077882 */ /* 0x000fce0000000000 */
[----:B------:R-:W-:Y:S01]  /*0bf0*/  HGMMA.64x64x16.F32.BF16 R56, gdesc[UR4], R56 ;  /* 0x00e00000043879f0 */ /* 0x000fe20008701838 */
[----:B------:R-:W-:Y:S01]  /*0c00*/  UMOV UR4, UR8 ;  /* 0x0000000800047c82 */ /* 0x000fe20008000000 */
[----:B------:R-:W-:Y:S01]  /*0c10*/  UMOV UR5, 0x40000040 ;  /* 0x4000004000057882 */ /* 0x000fe20000000000 */
[----:B------:R-:W-:Y:S01]  /*0c20*/  UIADD3 UR8, UR9, 0x204, URZ ;  /* 0x0000020409087890 */ /* 0x000fe2000fffe03f */
[----:B------:R-:W-:Y:S01]  /*0c30*/  HGMMA.64x64x16.F32.BF16 R24, gdesc[UR4], R24 ;  /* 0x00e00000041879f0 */ /* 0x000fe20008701818 */
[----:B------:R-:W-:Y:S02]  /*0c40*/  UIADD3 UR4, UR9, 0x4, URZ ;  /* 0x0000000409047890 */ /* 0x000fe4000fffe03f */
        /* <DEDUP_REMOVED lines=14> */
[----:B------:R-:W-:Y:S02]  /*0d30*/  UMOV UR5, 0x40000040 ;  /* 0x4000004000057882 */ /* 0x000fe40000000000 */
[----:B------:R-:W-:Y:S01]  /*0d40*/  HGMMA.64x64x16.F32.BF16 R24, gdesc[UR4], R24, gsb0 ;  /* 0x00e00000041879f0 */ /* 0x000fe20008001818 */
[----:B------:R-:W-:-:S05]  /*0d50*/  UMOV UR4, 0x1 ;  /* 0x0000000100047882 */ /* 0x000fca0000000000 */
.L_x_11:
[----:B0-2---:R-:W-:-:S05]  /*0d60*/  VIMNMX R4, R3, 0x1, PT ;  /* 0x0000000103047848 */ /* 0x005fca0003fe0100 */
[----:B------:R-:W-:-:S05]  /*0d70*/  IMAD.IADD R3, R3, 0x1, -R4 ;  /* 0x0000000103037824 */ /* 0x000fca00078e0a04 */
[----:B------:R-:W-:-:S13]  /*0d80*/  ISETP.GE.AND P1, PT, R3, 0x1, PT ;  /* 0x000000010300780c */ /* 0x000fda0003f26270 */
[----:B------:R-:W-:Y:S05]  /*0d90*/  @!P1 BRA `(.L_x_14) ;  /* 0x0000000400589947 */ /* 0x000fea0003800000 */
[----:B------:R-:W0:Y:S01]  /*0da0*/  S2UR UR5, SR_CgaCtaId ;  /* 0x00000000000579c3 */ /* 0x000e220000008800 */
[----:B------:R-:W-:Y:S01]  /*0db0*/  UMOV UR6, 0x400 ;  /* 0x0000040000067882 */ /* 0x000fe20000000000 */
[----:B------:R-:W-:Y:S01]  /*0dc0*/  LOP3.LUT R8, R2, 0x1, RZ, 0xfc, !PT ;  /* 0x0000000102087812 */ /* 0x000fe200078efcff */
[----:B------:R-:W-:Y:S01]  /*0dd0*/  IMAD.MOV.U32 R7, RZ, RZ, RZ ;  /* 0x000000ffff077224 */ /* 0x000fe200078e00ff */
[----:B------:R-:W-:Y:S01]  /*0de0*/  UISETP.NE.U32.AND UP0, UPT, UR4, URZ, UPT ;  /* 0x0000003f0400728c */ /* 0x000fe2000bf05070 */
[----:B------:R-:W-:Y:S01]  /*0df0*/  IMAD.MOV.U32 R4, RZ, RZ, R3 ;  /* 0x000000ffff047224 */ /* 0x000fe200078e0003 */
[----:B0-----:R-:W-:-:S04]  /*0e00*/  ULEA UR6, UR5, UR6, 0x18 ;  /* 0x0000000605067291 */ /* 0x001fc8000f8ec03f */
[----:B------:R-:W-:Y:S02]  /*0e10*/  UIADD3 UR7, UR6, 0x24000, URZ ;  /* 0x0002400006077890 */ /* 0x000fe4000fffe03f */
[----:B------:R-:W-:Y:S02]  /*0e20*/  USHF.R.U32.HI UR5, URZ, 0x4, UR6 ;  /* 0x000000043f057899 */ /* 0x000fe40008011606 */
[----:B------:R-:W-:Y:S02]  /*0e30*/  USHF.R.U32.HI UR7, URZ, 0x4, UR7 ;  /* 0x000000043f077899 */ /* 0x000fe40008011607 */
[----:B------:R-:W-:Y:S02]  /*0e40*/  ULOP3.LUT UR5, UR5, 0x3fff, URZ, 0xc0, !UPT ;  /* 0x00003fff05057892 */ /* 0x000fe4000f8ec03f */
[----:B------:R-:W-:Y:S02]  /*0e50*/  ULOP3.LUT UR8, UR7, 0x3fff, URZ, 0xc0, !UPT ;  /* 0x00003fff07087892 */ /* 0x000fe4000f8ec03f */
[----:B------:R-:W-:-:S02]  /*0e60*/  ULOP3.LUT UR7, UR5, 0x10000, URZ, 0xfc, !UPT ;  /* 0x0001000005077892 */ /* 0x000fc4000f8efc3f */
[----:B------:R-:W-:Y:S01]  /*0e70*/  ULOP3.LUT UR17, UR8, 0x10000, URZ, 0xfc, !UPT ;  /* 0x0001000008117892 */ /* 0x000fe2000f8efc3f */
[----:B------:R-:W-:-:S11]  /*0e80*/  UMOV UR5, URZ ;  /* 0x0000003f00057c82 */ /* 0x000fd60008000000 */
.L_x_19:
[----:B------:R-:W-:-:S13]  /*0e90*/  ISETP.NE.AND P2, PT, R8, 0x3, PT ;  /* 0x000000030800780c */ /* 0x000fda0003f45270 */
[----:B0-----:R-:W-:Y:S05]  /*0ea0*/  @!P2 BRA `(.L_x_15) ;  /* 0x000000000004a947 */ /* 0x001fea0003800000 */
[----:B------:R-:W-:Y:S01]  /*0eb0*/  BPT.TRAP 0x1 ;  /* 0x000000040000795c */ /* 0x000fe20000300000 */
.L_x_15:
[----:B------:R-:W-:Y:S01]  /*0ec0*/  SHF.L.U32 R5, R7, 0x1f, RZ ;  /* 0x0000001f07057819 */ /* 0x000fe200000006ff */
[----:B------:R-:W-:-:S12]  /*0ed0*/  ULEA UR8, UR4, UR6, 0x3 ;  /* 0x0000000604087291 */ /* 0x000fd8000f8e183f */
.L_x_16:
[----:B0-----:R-:W-:-:S04]  /*0ee0*/  IMAD.U32 R6, RZ, RZ, UR8 ;  /* 0x00000008ff067e24 */ /* 0x001fc8000f8e00ff */
[----:B------:R0:W1:Y:S03]  /*0ef0*/  SYNCS.PHASECHK.TRANS64.TRYWAIT P1, [R6+URZ+0x36000], R5 ;  /* 0x03600005060075a7 */ /* 0x000066000802017f */
[----:B-1----:R-:W-:Y:S05]  /*0f00*/  @!P1 NANOSLEEP.SYNCS 0x989680 ;  /* 0x009896800000995d */ /* 0x002fea0003900000 */
[----:B------:R-:W1:Y:S02]  /*0f10*/  @!P1 SYNCS.PHASECHK.TRANS64 P1, [R6+URZ+0x36000], R5 ;  /* 0x03600005060095a7 */ /* 0x000e64000802007f */
[----:B-1----:R-:W-:Y:S05]  /*0f20*/  @!P1 BRA `(.L_x_16) ;  /* 0xfffffffc00ec9947 */ /* 0x002fea000383ffff */
[----:B------:R-:W-:Y:S01]  /*0f30*/  ULEA UR15, UR4, UR7, 0xa ;  /* 0x00000007040f7291 */ /* 0x000fe2000f8e503f */
[----:B------:R-:W-:Y:S01]  /*0f40*/  WARPGROUP.ARRIVE ;  /* 0x00000000000079c5 */ /* 0x000fe20000000000 */
[----:B------:R-:W-:Y:S02]  /*0f50*/  ULEA UR14, UR4, UR17, 0x9 ;  /* 0x00000011040e7291 */ /* 0x000fe4000f8e483f */
[----:B------:R-:W-:Y:S01]  /*0f60*/  UIADD3 UR16, UR15, 0x200, URZ ;  /* 0x000002000f107890 */ /* 0x000fe2000fffe03f */
[----:B------:R-:W-:Y:S02]  /*0f70*/  UMOV UR11, 0x40000040 ;  /* 0x40000040000b7882 */ /* 0x000fe40000000000 */
[----:B------:R-:W-:Y:S01]  /*0f80*/  UMOV UR8, UR15 ;  /* 0x0000000f00087c82 */ /* 0x000fe20008000000 */
[----:B------:R-:W-:Y:S01]  /*0f90*/  UMOV UR9, 0x40000040 ;  /* 0x4000004000097882 */ /* 0x000fe20000000000 */
[----:B------:R-:W-:Y:S02]  /*0fa0*/  UMOV UR10, UR14 ;  /* 0x0000000e000a7c82 */ /* 0x000fe40008000000 */
[----:B------:R-:W-:Y:S01]  /*0fb0*/  HGMMA.64x64x16.F32.BF16 R56, gdesc[UR8], R56, UP0 ;  /* 0x00e00000083879f0 */ /* 0x000fe2000bf01838 */
[----:B------:R-:W-:Y:S01]  /*0fc0*/  UMOV UR8, UR16 ;  /* 0x0000001000087c82 */ /* 0x000fe20008000000 */
[----:B------:R-:W-:Y:S01]  /*0fd0*/  UMOV UR9, 0x40000040 ;  /* 0x4000004000097882 */ /* 0x000fe20000000000 */
[----:B------:R-:W-:Y:S01]  /*0fe0*/  UIADD3 UR16, UR15, 0x202, URZ ;  /* 0x000002020f107890 */ /* 0x000fe2000fffe03f */
[----:B------:R-:W-:Y:S01]  /*0ff0*/  HGMMA.64x64x16.F32.BF16 R24, gdesc[UR8], R24, UP0 ;  /* 0x00e00000081879f0 */ /* 0x000fe2000bf01818 */
        /* <DEDUP_REMOVED lines=16> */
[----:B------:R-:W-:Y:S01]  /*1100*/  HGMMA.64x64x16.F32.BF16 R24, gdesc[UR8], R24 ;  /* 0x00e00000081879f0 */ /* 0x000fe20008701818 */
[----:B------:R-:W-:Y:S02]  /*1110*/  UIADD3 UR10, UR14, 0x6, URZ ;  /* 0x000000060e0a7890 */ /* 0x000fe4000fffe03f */
[----:B------:R-:W-:Y:S02]  /*1120*/  UIADD3 UR8, UR15, 0x6, URZ ;  /* 0x000000060f087890 */ /* 0x000fe4000fffe03f */
[----:B------:R-:W-:Y:S01]  /*1130*/  UIADD3 UR15, UR15, 0x206, URZ ;  /* 0x000002060f0f7890 */ /* 0x000fe2000fffe03f */
[----:B------:R-:W-:Y:S01]  /*1140*/  UMOV UR11, 0x40000040 ;  /* 0x40000040000b7882 */ /* 0x000fe20000000000 */
[----:B------:R-:W-:-:S05]  /*1150*/  UMOV UR9, 0x40000040 ;  /* 0x4000004000097882 */ /* 0x000fca0000000000 */
[----:B------:R-:W-:Y:S01]  /*1160*/  HGMMA.64x64x16.F32.BF16 R56, gdesc[UR8], R56 ;  /* 0x00e00000083879f0 */ /* 0x000fe20008701838 */
[----:B------:R-:W-:Y:S01]  /*1170*/  UMOV UR8, UR15 ;  /* 0x0000000f00087c82 */ /* 0x000fe20008000000 */
[----:B------:R-:W-:Y:S02]  /*1180*/  UMOV UR9, 0x40000040 ;  /* 0x4000004000097882 */ /* 0x000fe40000000000 */
[----:B------:R-:W-:Y:S03]  /*1190*/  HGMMA.64x64x16.F32.BF16 R24, gdesc[UR8], R24, gsb0 ;  /* 0x00e00000081879f0 */ /* 0x000fe60008001818 */
[----:B------:R-:W-:Y:S02]  /*11a0*/  WARPGROUP.DEPBAR.LE gsb0, 0x1 ;  /* 0x00008000000079c5 */ /* 0x000fe40000010100 */
[----:B------:R-:W-:Y:S05]  /*11b0*/  @!P2 BRA `(.L_x_17) ;  /* 0x000000000004a947 */ /* 0x000fea0003800000 */
[----:B------:R-:W-:Y:S01]  /*11c0*/  BPT.TRAP 0x1 ;  /* 0x000000040000795c */ /* 0x000fe20000300000 */
.L_x_17:
[----:B------:R-:W-:Y:S01]  /*11d0*/  ULEA UR8, UR5, UR6, 0x3 ;  /* 0x0000000605087291 */ /* 0x000fe2000f8e183f */
[----:B------:R-:W-:-:S03]  /*11e0*/  ISETP.GT.U32.AND P1, PT, R2, 0x1, PT ;  /* 0x000000010200780c */ /* 0x000fc60003f24070 */
[----:B------:R-:W-:-:S04]  /*11f0*/  UIADD3 UR8, UR8, 0x36048, URZ ;  /* 0x0003604808087890 */ /* 0x000fc8000fffe03f */
[----:B------:R-:W-:-:S09]  /*1200*/  UPRMT UR8, URZ, 0x654, UR8 ;  /* 0x000006543f087896 */ /* 0x000fd20008000008 */
[----:B------:R-:W-:Y:S01]  /*1210*/  SYNCS.ARRIVE.TRANS64.RED.A1T0 RZ, [UR8], RZ ;  /* 0x000000ffffff79a7 */ /* 0x000fe20008100408 */
[----:B------:R-:W-:Y:S05]  /*1220*/  @P1 BRA `(.L_x_18) ;  /* 0x0000000000041947 */ /* 0x000fea0003800000 */
[----:B------:R-:W-:Y:S01]  /*1230*/  BPT.TRAP 0x1 ;  /* 0x000000040000795c */ /* 0x000fe20000300000 */
.L_x_18:
[----:B------:R-:W-:Y:S01]  /*1240*/  UIADD3 UR4, UR4, 0x1, URZ ;  /* 0x0000000104047890 */ /* 0x000fe2000fffe03f */
[C---:B------:R-:W-:Y:S01]  /*1250*/  ISETP.GT.AND P1, PT, R4.reuse, 0x1, PT ;  /* 0x000000010400780c */ /* 0x040fe20003f24270 */
[----:B------:R-:W-:Y:S01]  /*1260*/  UIADD3 UR5, UR5, 0x1, URZ ;  /* 0x0000000105057890 */ /* 0x000fe2000fffe03f */
[----:B------:R-:W-:Y:S01]  /*1270*/  VIADD R4, R4, 0xffffffff ;  /* 0xffffffff04047836 */ /* 0x000fe20000000000 */
[----:B------:R-:W-:Y:S02]  /*1280*/  UISETP.NE.AND UP0, UPT, UR4, 0x9, UPT ;  /* 0x000000090400788c */ /* 0x000fe4000bf05270 */
[----:B------:R-:W-:Y:S02]  /*1290*/  UISETP.NE.AND UP1, UPT, UR5, 0x9, UPT ;  /* 0x000000090500788c */ /* 0x000fe4000bf25270 */
[----:B------:R-:W-:Y:S02]  /*12a0*/  USEL UR8, URZ, 0x1, UP0 ;  /* 0x000000013f087887 */ /* 0x000fe40008000000 */
[----:B------:R-:W-:-:S02]  /*12b0*/  USEL UR4, UR4, URZ, UP0 ;  /* 0x0000003f04047287 */ /* 0x000fc40008000000 */
[----:B------:R-:W-:Y:S02]  /*12c0*/  USEL UR5, UR5, URZ, UP1 ;  /* 0x0000003f05057287 */ /* 0x000fe40008800000 */
[----:B------:R-:W-:Y:S01]  /*12d0*/  UPLOP3.LUT UP0, UPT, UPT, UPT, UPT, 0x80, 0x0 ;  /* 0x000000000000789c */ /* 0x000fe20003f0f070 */
[----:B------:R-:W-:Y:S01]  /*12e0*/  LOP3.LUT R7, R7, UR8, RZ, 0x3c, !PT ;  /* 0x0000000807077c12 */ /* 0x000fe2000f8e3cff */
[----:B------:R-:W-:Y:S09]  /*12f0*/  @P1 BRA `(.L_x_19) ;  /* 0xfffffff800e41947 */ /* 0x000ff2000383ffff */
.L_x_14:
[----:B------:R-:W-:Y:S02]  /*1300*/  WARPGROUP.DEPBAR.LE gsb0, 0x0 ;  /* 0x00008000000079c5 */ /* 0x000fe40000010000 */
[----:B------:R-:W-:Y:S05]  /*1310*/  @!P0 BRA `(.L_x_20) ;  /* 0x0000000000448947 */ /* 0x000fea0003800000 */
[----:B------:R-:W-:-:S04]  /*1320*/  LOP3.LUT R4, R2, 0x1, RZ, 0xfc, !PT ;  /* 0x0000000102047812 */ /* 0x000fc800078efcff */
[----:B------:R-:W-:-:S13]  /*1330*/  ISETP.NE.AND P0, PT, R4, 0x3, PT ;  /* 0x000000030400780c */ /* 0x000fda0003f05270 */
[----:B------:R-:W-:Y:S05]  /*1340*/  @!P0 BRA `(.L_x_21) ;  /* 0x0000000000048947 */ /* 0x000fea0003800000 */
[----:B------:R-:W-:Y:S01]  /*1350*/  BPT.TRAP 0x1 ;  /* 0x000000040000795c */ /* 0x000fe20000300000 */
.L_x_21:
[----:B0-----:R-:W0:Y:S01]  /*1360*/  S2R R6, SR_CgaCtaId ;  /* 0x0000000000067919 */ /* 0x001e220000008800 */
[----:B------:R-:W-:Y:S01]  /*1370*/  IMAD.WIDE.U32 R4, R3, 0x38e38e39, RZ ;  /* 0x38e38e3903047825 */ /* 0x000fe200078e00ff */
[----:B------:R-:W-:-:S04]  /*1380*/  ISETP.GT.U32.AND P0, PT, R2, 0x1, PT ;  /* 0x000000010200780c */ /* 0x000fc80003f04070 */
[----:B------:R-:W-:Y:S02]  /*1390*/  SHF.R.U32.HI R4, RZ, 0x1, R5 ;  /* 0x00000001ff047819 */ /* 0x000fe40000011605 */
[----:B------:R-:W-:-:S03]  /*13a0*/  MOV R5, 0x400 ;  /* 0x0000040000057802 */ /* 0x000fc60000000f00 */
[----:B------:R-:W-:Y:S01]  /*13b0*/  IMAD R3, R4, -0x9, R3 ;  /* 0xfffffff704037824 */ /* 0x000fe200078e0203 */
[----:B0-----:R-:W-:-:S05]  /*13c0*/  LEA R6, R6, R5, 0x18 ;  /* 0x0000000506067211 */ /* 0x001fca00078ec0ff */
[----:B------:R-:W-:-:S04]  /*13d0*/  IMAD R3, R3, 0x8, R6 ;  /* 0x0000000803037824 */ /* 0x000fc800078e0206 */
[----:B------:R-:W-:-:S05]  /*13e0*/  VIADD R3, R3, 0x36048 ;  /* 0x0003604803037836 */ /* 0x000fca0000000000 */
[----:B------:R-:W-:-:S04]  /*13f0*/  PRMT R3, RZ, 0x654, R3 ;  /* 0x00000654ff037816 */ /* 0x000fc80000000003 */
[----:B------:R1:W-:Y:S01]  /*1400*/  SYNCS.ARRIVE.TRANS64.RED.A1T0 RZ, [R3+URZ], RZ ;  /* 0x000000ff03ff79a7 */ /* 0x0003e2000810043f */
[----:B------:R-:W-:Y:S05]  /*1410*/  @P0 BRA `(.L_x_20) ;  /* 0x0000000000040947 */ /* 0x000fea0003800000 */
[----:B------:R-:W-:Y:S01]  /*1420*/  BPT.TRAP 0x1 ;  /* 0x000000040000795c */ /* 0x000fe20000300000 */
.L_x_20:
[----:B-1----:R-:W1:Y:S01]  /*1430*/  S2R R3, SR_TID.X ;  /* 0x0000000000037919 */ /* 0x002e620000002100 */
[----:B------:R-:W-:Y:S01]  /*1440*/  ULDC.64 UR4, c[0x0][0x280] ;  /* 0x0000a00000047ab9 */ /* 0x000fe20000000a00 */
[----:B0-----:R-:W0:Y:S01]  /*1450*/  S2R R5, SR_CTAID.Y ;  /* 0x0000000000057919 */ /* 0x001e220000002600 */
[----:B------:R-:W2:Y:S01]  /*1460*/  S2R R13, SR_CTAID.X ;  /* 0x00000000000d7919 */ /* 0x000ea20000002500 */
[----:B-1----:R-:W-:-:S04]  /*1470*/  SHF.R.S32.HI R2, RZ, 0x1f, R3 ;  /* 0x0000001fff027819 */ /* 0x002fc80000011403 */
[----:B------:R-:W-:Y:S01]  /*1480*/  LEA.HI R2, R2, R3, RZ, 0x7 ;  /* 0x0000000302027211 */ /* 0x000fe200078f38ff */
[----:B0-----:R-:W-:-:S03]  /*1490*/  IMAD.SHL.U32 R5, R5, 0x40, RZ ;  /* 0x0000004005057824 */ /* 0x001fc600078e00ff */
[----:B------:R-:W-:Y:S01]  /*14a0*/  LOP3.LUT R2, R2, 0xffffff80, RZ, 0xc0, !PT ;  /* 0xffffff8002027812 */ /* 0x000fe200078ec0ff */
[----:B--2---:R-:W-:Y:S01]  /*14b0*/  IMAD.SHL.U32 R8, R13, 0x80, RZ ;  /* 0x000000800d087824 */ /* 0x004fe200078e00ff */
[----:B------:R-:W-:-:S03]  /*14c0*/  ISETP.GE.AND P0, PT, R5, UR5, PT ;  /* 0x0000000505007c0c */ /* 0x000fc6000bf06270 */
[----:B------:R-:W-:Y:S01]  /*14d0*/  IMAD.IADD R4, R3, 0x1, -R2 ;  /* 0x0000000103047824 */ /* 0x000fe200078e0a02 */
[----:B------:R-:W-:-:S04]  /*14e0*/  ISETP.GE.OR P0, PT, R8, UR4, P0 ;  /* 0x0000000408007c0c */ /* 0x000fc80008706670 */
[----:B------:R-:W-:-:S04]  /*14f0*/  SHF.R.S32.HI R7, RZ, 0x1f, R4 ;  /* 0x0000001fff077819 */ /* 0x000fc80000011404 */
[----:B------:R-:W-:-:S04]  /*1500*/  LEA.HI R2, R7, R4, RZ, 0x2 ;  /* 0x0000000407027211 */ /* 0x000fc800078f10ff */
[--C-:B------:R-:W-:Y:S02]  /*1510*/  SHF.R.S32.HI R16, RZ, 0x2, R2.reuse ;  /* 0x00000002ff107819 */ /* 0x100fe40000011402 */
[----:B------:R-:W-:-:S04]  /*1520*/  SHF.R.S32.HI R3, RZ, 0x1f, R2 ;  /* 0x0000001fff037819 */ /* 0x000fc80000011402 */
[----:B------:R-:W-:-:S04]  /*1530*/  LEA.HI R3, R3, R16, RZ, 0x3 ;  /* 0x0000001003037211 */ /* 0x000fc800078f18ff */
[----:B------:R-:W-:Y:S01]  /*1540*/  LOP3.LUT R17, R3, 0xfffffff8, RZ, 0xc0, !PT ;  /* 0xfffffff803117812 */ /* 0x000fe200078ec0ff */
[----:B------:R-:W-:Y:S06]  /*1550*/  @P0 EXIT ;  /* 0x000000000000094d */ /* 0x000fec0003800000 */
[----:B------:R-:W-:Y:S01]  /*1560*/  LOP3.LUT R9, R2, 0x7ffffffc, RZ, 0xc0, !PT ;  /* 0x7ffffffc02097812 */ /* 0x000fe200078ec0ff */
[----:B------:R-:W-:Y:S01]  /*1570*/  IMAD.IADD R16, R16, 0x1, -R17 ;  /* 0x0000000110107824 */ /* 0x000fe200078e0a11 */
[----:B------:R-:W0:Y:S01]  /*1580*/  LDC.64 R2, c[0x0][0x658] ;  /* 0x00019600ff027b82 */ /* 0x000e220000000a00 */
[----:B------:R-:W-:Y:S02]  /*1590*/  LEA.HI R7, R7, R4, RZ, 0x5 ;  /* 0x0000000407077211 */ /* 0x000fe400078f28ff */
[----:B------:R-:W-:Y:S01]  /*15a0*/  IMAD.IADD R9, R4, 0x1, -R9 ;  /* 0x0000000104097824 */ /* 0x000fe200078e0a09 */
[--C-:B------:R-:W-:Y:S02]  /*15b0*/  SHF.R.S32.HI R17, RZ, 0x1f, R16.reuse ;  /* 0x0000001fff117819 */ /* 0x100fe40000011410 */
[----:B------:R-:W-:Y:S01]  /*15c0*/  SHF.R.S32.HI R11, RZ, 0x5, R7 ;  /* 0x00000005ff0b7819 */ /* 0x000fe20000011407 */
[----:B------:R-:W-:Y:S01]  /*15d0*/  IMAD.SHL.U32 R4, R9, 0x2, RZ ;  /* 0x0000000209047824 */ /* 0x000fe200078e00ff */
[----:B---3-5:R-:W-:Y:S01]  /*15e0*/  FSETP.NEU.AND P1, PT, R14, RZ, PT ;  /* 0x000000ff0e00720b */ /* 0x028fe20003f2d000 */
[----:B------:R-:W-:-:S03]  /*15f0*/  IMAD.WIDE R6, R13, 0x80, R16 ;  /* 0x000000800d067825 */ /* 0x000fc600078e0210 */
[----:B------:R-:W-:Y:S01]  /*1600*/  SHF.R.S32.HI R10, RZ, 0x1f, R4 ;  /* 0x0000001fff0a7819 */ /* 0x000fe20000011404 */
[----:B------:R-:W-:Y:S01]  /*1610*/  IMAD R13, R11, -0x10, -R8 ;  /* 0xfffffff00b0d7824 */ /* 0x000fe200078e0a08 */
[----:B------:R-:W-:Y:S01]  /*1620*/  IADD3 R8, P0, R5, R4, RZ ;  /* 0x0000000405087210 */ /* 0x000fe20007f1e0ff */
[----:B------:R-:W-:Y:S01]  /*1630*/  IMAD.WIDE R6, R11, 0x10, R6 ;  /* 0x000000100b067825 */ /* 0x000fe200078e0206 */
[----:B----4-:R-:W-:Y:S02]  /*1640*/  IADD3 R15, -R4, UR5, -R5 ;  /* 0x00000005040f7c10 */ /* 0x010fe4000fffe905 */
[----:B------:R-:W-:Y:S02]  /*1650*/  LEA.HI.X.SX32 R9, R5, R10, 0x1, P0 ;  /* 0x0000000a05097211 */ /* 0x000fe400000f0eff */
[----:B------:R-:W-:Y:S02]  /*1660*/  IADD3 R16, R13, UR4, -R16 ;  /* 0x000000040d107c10 */ /* 0x000fe4000fffe810 */
[----:B------:R-:W-:Y:S01]  /*1670*/  ISETP.GT.AND P4, PT, R15, RZ, PT ;  /* 0x000000ff0f00720c */ /* 0x000fe20003f84270 */
[-C--:B0-----:R-:W-:Y:S01]  /*1680*/  IMAD R4, R7, R2.reuse, RZ ;  /* 0x0000000207047224 */ /* 0x081fe200078e02ff */
[----:B------:R-:W-:Y:S01]  /*1690*/  SHF.L.U64.HI R19, R2, 0x3, R3 ;  /* 0x0000000302137819 */ /* 0x000fe20000010203 */
[----:B------:R-:W-:Y:S01]  /*16a0*/  IMAD.WIDE.U32 R10, R6, R2, R8 ;  /* 0x00000002060a7225 */ /* 0x000fe200078e0008 */
[----:B------:R-:W-:-:S02]  /*16b0*/  P2R R5, PR, RZ, 0x10 ;  /* 0x00000010ff057803 */ /* 0x000fc40000000000 */
[----:B------:R-:W-:Y:S01]  /*16c0*/  ISETP.GT.AND P0, PT, R16, RZ, P4 ;  /* 0x000000ff1000720c */ /* 0x000fe20002704270 */
[----:B------:R-:W-:Y:S01]  /*16d0*/  IMAD R13, R6, R3, R4 ;  /* 0x00000003060d7224 */ /* 0x000fe200078e0204 */
[C---:B------:R-:W-:Y:S01]  /*16e0*/  SHF.L.U64.HI R18, R2.reuse, 0x6, R3 ;  /* 0x0000000602127819 */ /* 0x040fe20000010203 */
[C---:B------:R-:W-:Y:S02]  /*16f0*/  IMAD.SHL.U32 R20, R2.reuse, 0x8, RZ ;  /* 0x0000000802147824 */ /* 0x040fe400078e00ff */
[----:B------:R-:W-:Y:S02]  /*1700*/  IMAD.SHL.U32 R17, R2, 0x40, RZ ;  /* 0x0000004002117824 */ /* 0x000fe400078e00ff */
[----:B------:R-:W-:Y:S01]  /*1710*/  IMAD.IADD R13, R11, 0x1, R13 ;  /* 0x000000010b0d7824 */ /* 0x000fe200078e020d */
[----:B------:R-:W-:Y:S06]  /*1720*/  @!P1 BRA `(.L_x_22) ;  /* 0x00000030008c9947 */ /* 0x000fec0003800000 */
[----:B------:R-:W-:Y:S01]  /*1730*/  ULDC.64 UR6, c[0x0][0x630] ;  /* 0x00018c0000067ab9 */ /* 0x000fe20000000a00 */
[----:B------:R-:W-:Y:S01]  /*1740*/  ULDC.64 UR8, c[0x0][0x628] ;  /* 0x00018a0000087ab9 */ /* 0x000fe20000000a00 */
[----:B------:R-:W-:Y:S01]  /*1750*/  IMAD R21, R7, UR6, RZ ;  /* 0x0000000607157c24 */ /* 0x000fe2000f8e02ff */
[----:B------:R-:W-:Y:S01]  /*1760*/  ULDC.64 UR4, c[0x0][0x650] ;  /* 0x0001940000047ab9 */ /* 0x000fe20000000a00 */
[----:B------:R-:W-:-:S04]  /*1770*/  IMAD.WIDE.U32 R2, R6, UR6, R8 ;  /* 0x0000000606027c25 */ /* 0x000fc8000f8e0008 */
[----:B------:R-:W-:Y:S01]  /*1780*/  IMAD R21, R6, UR7, R21 ;  /* 0x0000000706157c24 */ /* 0x000fe2000f8e0215 */
[----:B------:R-:W-:-:S03]  /*1790*/  LEA R4, P1, R2, UR8, 0x1 ;  /* 0x0000000802047c11 */ /* 0x000fc6000f8208ff */
[----:B------:R-:W-:-:S05]  /*17a0*/  IMAD.IADD R3, R3, 0x1, R21 ;  /* 0x0000000103037824 */ /* 0x000fca00078e0215 */
[----:B------:R-:W-:-:S05]  /*17b0*/  LEA.HI.X R5, R2, UR9, R3, 0x1, P1 ;  /* 0x0000000902057c11 */ /* 0x000fca00088f0c03 */
[----:B------:R-:W2:Y:S01]  /*17c0*/  @P0 LDG.E.LTC128B.U16 R22, desc[UR12][R4.64] ;  /* 0x0000000c04160981 */ /* 0x000ea2000c1e1520 */
[----:B------:R-:W-:Y:S01]  /*17d0*/  ISETP.GT.AND P3, PT, R15, 0x1, PT ;  /* 0x000000010f00780c */ /* 0x000fe20003f64270 */
[----:B------:R-:W-:Y:S01]  /*17e0*/  BSSY B0, `(.L_x_23) ;  /* 0x000000c000007945 */ /* 0x000fe20003800000 */
[----:B------:R-:W-:Y:S02]  /*17f0*/  LEA R2, P2, R10, UR4, 0x1 ;  /* 0x000000040a027c11 */ /* 0x000fe4000f8408ff */
[----:B------:R-:W-:Y:S01]  /*1800*/  ISETP.GT.AND P1, PT, R16, RZ, P3 ;  /* 0x000000ff1000720c */ /* 0x000fe20001f24270 */
[----:B--2---:R-:W-:-:S04]  /*1810*/  IMAD.U32 R3, R22, 0x10000, RZ ;  /* 0x0001000016037824 */ /* 0x004fc800078e00ff */
[----:B------:R-:W-:-:S04]  /*1820*/  FMUL R3, R3, R14 ;  /* 0x0000000e03037220 */ /* 0x000fc80000400000 */
[----:B------:R-:W-:-:S05]  /*1830*/  FFMA R3, R56, R0, R3 ;  /* 0x0000000038037223 */ /* 0x000fca0000000003 */
[----:B------:R-:W-:Y:S02]  /*1840*/  F2FP.BF16.F32.PACK_AB R11, RZ, R3 ;  /* 0x00000003ff0b723e */ /* 0x000fe400000010ff */
[----:B------:R-:W-:Y:S02]  /*1850*/  P2R R3, PR, RZ, 0x8 ;  /* 0x00000008ff037803 */ /* 0x000fe40000000000 */
[----:B------:R-:W-:-:S05]  /*1860*/  LEA.HI.X R3, R10, UR5, R13, 0x1, P2 ;  /* 0x000000050a037c11 */ /* 0x000fca00090f0c0d */
[----:B------:R0:W-:Y:S01]  /*1870*/  @P0 STG.E.U16 desc[UR12][R2.64], R11 ;  /* 0x0000000b02000986 */ /* 0x0001e2000c10150c */
[----:B------:R-:W-:Y:S05]  /*1880*/  @!P1 BRA `(.L_x_24) ;  /* 0x0000000000049947 */ /* 0x000fea0003800000 */
[----:B------:R1:W5:Y:S02]  /*1890*/  LDG.E.LTC128B.U16 R22, desc[UR12][R4.64+0x2] ;  /* 0x0000020c04167981 */ /* 0x000364000c1e1520 */
.L_x_24:
[----:B------:R-:W-:Y:S05]  /*18a0*/  BSYNC B0 ;  /* 0x0000000000007941 */ /* 0x000fea0003800000 */
.L_x_23:
[----:B------:R-:W-:Y:S01]  /*18b0*/  USHF.L.U32 UR4, UR6, 0x3, URZ ;  /* 0x0000000306047899 */ /* 0x000fe2000800063f */
[----:B-----5:R-:W-:Y:S01]  /*18c0*/  IMAD.U32 R13, R22, 0x10000, RZ ;  /* 0x00010000160d7824 */ /* 0x020fe200078e00ff */
[----:B------:R-:W-:Y:S01]  /*18d0*/  USHF.L.U64.HI UR5, UR6, 0x3, UR7 ;  /* 0x0000000306057899 */ /* 0x000fe20008010207 */
[----:B------:R-:W-:Y:S02]  /*18e0*/  ISETP.GT.AND P0, PT, R16, 0x8, P4 ;  /* 0x000000081000780c */ /* 0x000fe40002704270 */
[----:B------:R-:W-:Y:S01]  /*18f0*/  FMUL R56, R13, R14 ;  /* 0x0000000e0d387220 */ /* 0x000fe20000400000 */
[----:B------:R-:W-:Y:S02]  /*1900*/  IMAD.U32 R10, RZ, RZ, UR4 ;  /* 0x00000004ff0a7e24 */ /* 0x000fe4000f8e00ff */
[----:B0-----:R-:W-:Y:S02]  /*1910*/  IMAD.U32 R11, RZ, RZ, UR5 ;  /* 0x00000005ff0b7e24 */ /* 0x001fe4000f8e00ff */
[----:B------:R-:W-:Y:S01]  /*1920*/  FFMA R56, R57, R0, R56 ;  /* 0x0000000039387223 */ /* 0x000fe20000000038 */
[----:B------:R-:W-:-:S04]  /*1930*/  IMAD.WIDE.U32 R12, R6, UR6, R10 ;  /* 0x00000006060c7c25 */ /* 0x000fc8000f8e000a */
[----:B------:R-:W-:Y:S02]  /*1940*/  F2FP.BF16.F32.PACK_AB R57, RZ, R56 ;  /* 0x00000038ff39723e */ /* 0x000fe400000010ff */
[----:B------:R-:W-:-:S03]  /*1950*/  IADD3 R23, P2, R8, R12, RZ ;  /* 0x0000000c08177210 */ /* 0x000fc60007f5e0ff */
[----:B------:R0:W-:Y:S01]  /*1960*/  @P1 STG.E.U16 desc[UR12][R2.64+0x2], R57 ;  /* 0x0000023902001986 */ /* 0x0001e2000c10150c */
[----:B------:R-:W-:Y:S02]  /*1970*/  IADD3.X R56, R9, R21, R13, P2, !PT ;  /* 0x0000001509387210 */ /* 0x000fe400017fe40d */
[----:B------:R-:W-:-:S04]  /*1980*/  LEA R12, P2, R23, UR8, 0x1 ;  /* 0x00000008170c7c11 */ /* 0x000fc8000f8408ff */
[----:B------:R-:W-:-:S05]  /*1990*/  LEA.HI.X R13, R23, UR9, R56, 0x1, P2 ;  /* 0x00000009170d7c11 */ /* 0x000fca00090f0c38 */
[----:B------:R-:W2:Y:S01]  /*19a0*/  @P0 LDG.E.LTC128B.U16 R22, desc[UR12][R12.64] ;  /* 0x0000000c0c160981 */ /* 0x000ea2000c1e1520 */
[C---:B------:R-:W-:Y:S01]  /*19b0*/  IMAD.SHL.U32 R23, R20.reuse, 0x2, RZ ;  /* 0x0000000214177824 */ /* 0x040fe200078e00ff */
[----:B------:R-:W-:Y:S01]  /*19c0*/  SHF.L.U64.HI R19, R20, 0x1, R19 ;  /* 0x0000000114137819 */ /* 0x000fe20000010213 */
[----:B------:R-:W-:Y:S01]  /*19d0*/  BSSY B0, `(.L_x_25) ;  /* 0x000000b000007945 */ /* 0x000fe20003800000 */
[----:B------:R-:W-:Y:S02]  /*19e0*/  ISETP.GT.AND P1, PT, R16, 0x8, P3 ;  /* 0x000000081000780c */ /* 0x000fe40001f24270 */
[----:B------:R-:W-:Y:S01]  /*19f0*/  IADD3 R20, P2, R23, R2, RZ ;  /* 0x0000000217147210 */ /* 0x000fe20007f5e0ff */
[----:B--2---:R-:W-:-:S04]  /*1a00*/  IMAD.U32 R21, R22, 0x10000, RZ ;  /* 0x0001000016157824 */ /* 0x004fc800078e00ff */
[----:B------:R-:W-:-:S04]  /*1a10*/  FMUL R21, R21, R14 ;  /* 0x0000000e15157220 */ /* 0x000fc80000400000 */
[----:B------:R-:W-:-:S05]  /*1a20*/  FFMA R21, R58, R0, R21 ;  /* 0x000000003a157223 */ /* 0x000fca0000000015 */
[----:B------:R-:W-:Y:S01]  /*1a30*/  F2FP.BF16.F32.PACK_AB R56, RZ, R21 ;  /* 0x00000015ff38723e */ /* 0x000fe200000010ff */
[----:B------:R-:W-:-:S05]  /*1a40*/  IMAD.X R21, R19, 0x1, R3, P2 ;  /* 0x0000000113157824 */ /* 0x000fca00010e0603 */
[----:B------:R0:W-:Y:S01]  /*1a50*/  @P0 STG.E.U16 desc[UR12][R20.64], R56 ;  /* 0x0000003814000986 */ /* 0x0001e2000c10150c */
[----:B------:R-:W-:Y:S05]  /*1a60*/  @!P1 BRA `(.L_x_26) ;  /* 0x0000000000049947 */ /* 0x000fea0003800000 */
[----:B------:R2:W5:Y:S02]  /*1a70*/  LDG.E.LTC128B.U16 R22, desc[UR12][R12.64+0x2] ;  /* 0x0000020c0c167981 */ /* 0x000564000c1e1520 */
.L_x_26:
[----:B------:R-:W-:Y:S05]  /*1a80*/  BSYNC B0 ;  /* 0x0000000000007941 */ /* 0x000fea0003800000 */
.L_x_25:
[----:B0----5:R-:W-:Y:S01]  /*1a90*/  IMAD.U32 R57, R22, 0x10000, RZ ;  /* 0x0001000016397824 */ /* 0x021fe200078e00ff */
[----:B------:R-:W-:Y:S01]  /*1aa0*/  ISETP.GT.AND P3, PT, R15, 0x8, PT ;  /* 0x000000080f00780c */ /* 0x000fe20003f64270 */
[----:B------:R-:W-:Y:S02]  /*1ab0*/  BSSY B0, `(.L_x_27) ;  /* 0x0000009000007945 */ /* 0x000fe40003800000 */
[----:B------:R-:W-:Y:S01]  /*1ac0*/  FMUL R56, R57, R14 ;  /* 0x0000000e39387220 */ /* 0x000fe20000400000 */
[----:B------:R-:W-:Y:S02]  /*1ad0*/  ISETP.GT.AND P0, PT, R16, RZ, P3 ;  /* 0x000000ff1000720c */ /* 0x000fe40001f04270 */
[----:B------:R-:W-:Y:S01]  /*1ae0*/  P2R R57, PR, RZ, 0x8 ;  /* 0x00000008ff397803 */ /* 0x000fe20000000000 */
[----:B------:R-:W-:-:S05]  /*1af0*/  FFMA R56, R59, R0, R56 ;  /* 0x000000003b387223 */ /* 0x000fca0000000038 */
[----:B------:R-:W-:-:S05]  /*1b00*/  F2FP.BF16.F32.PACK_AB R56, RZ, R56 ;  /* 0x00000038ff38723e */ /* 0x000fca00000010ff */
[----:B------:R0:W-:Y:S01]  /*1b10*/  @P1 STG.E.U16 desc[UR12][R20.64+0x2], R56 ;  /* 0x0000023814001986 */ /* 0x0001e2000c10150c */
[----:B------:R-:W-:Y:S05]  /*1b20*/  @!P0 BRA `(.L_x_28) ;  /* 0x0000000000048947 */ /* 0x000fea0003800000 */
[----:B------:R3:W5:Y:S02]  /*1b30*/  LDG.E.LTC128B.U16 R22, desc[UR12][R4.64+0x10] ;  /* 0x0000100c04167981 */ /* 0x000764000c1e1520 */
.L_x_28:
[----:B------:R-:W-:Y:S05]  /*1b40*/  BSYNC B0 ;  /* 0x0000000000007941 */ /* 0x000fea0003800000 */
.L_x_27:
[----:B-----5:R-:W-:Y:S01]  /*1b50*/  IMAD.U32 R57, R22, 0x10000, RZ ;  /* 0x0001000016397824 */ /* 0x020fe200078e00ff */
[----:B------:R-:W-:Y:S01]  /*1b60*/  ISETP.GT.AND P2, PT, R15, 0x9, PT ;  /* 0x000000090f00780c */ /* 0x000fe20003f44270 */
[----:B------:R-:W-:Y:S02]  /*1b70*/  BSSY B0, `(.L_x_29) ;  /* 0x0000009000007945 */ /* 0x000fe40003800000 */
[----:B------:R-:W-:Y:S01]  /*1b80*/  FMUL R57, R57, R14 ;  /* 0x0000000e39397220 */ /* 0x000fe20000400000 */
[----:B------:R-:W-:Y:S02]  /*1b90*/  ISETP.GT.AND P1, PT, R16, RZ, P2 ;  /* 0x000000ff1000720c */ /* 0x000fe40001724270 */
[----:B0-----:R-:W-:Y:S01]  /*1ba0*/  P2R R56, PR, RZ, 0x4 ;  /* 0x00000004ff387803 */ /* 0x001fe20000000000 */
[----:B------:R-:W-:-:S05]  /*1bb0*/  FFMA R57, R60, R0, R57 ;  /* 0x000000003c397223 */ /* 0x000fca0000000039 */
[----:B------:R-:W-:-:S05]  /*1bc0*/  F2FP.BF16.F32.PACK_AB R57, RZ, R57 ;  /* 0x00000039ff39723e */ /* 0x000fca00000010ff */
[----:B------:R0:W-:Y:S01]  /*1bd0*/  @P0 STG.E.U16 desc[UR12][R2.64+0x10], R57 ;  /* 0x0000103902000986 */ /* 0x0001e2000c10150c */
[----:B------:R-:W-:Y:S05]  /*1be0*/  @!P1 BRA `(.L_x_30) ;  /* 0x0000000000049947 */ /* 0x000fea0003800000 */
[----:B------:R4:W5:Y:S02]  /*1bf0*/  LDG.E.LTC128B.U16 R22, desc[UR12][R4.64+0x12] ;  /* 0x0000120c04167981 */ /* 0x000964000c1e1520 */
.L_x_30:
[----:B------:R-:W-:Y:S05]  /*1c00*/  BSYNC B0 ;  /* 0x0000000000007941 */ /* 0x000fea0003800000 */
.L_x_29:
[----:B0----5:R-:W-:Y:S01]  /*1c10*/  IMAD.U32 R57, R22, 0x10000, RZ ;  /* 0x0001000016397824 */ /* 0x021fe200078e00ff */
[----:B------:R-:W-:Y:S01]  /*1c20*/  ISETP.GT.AND P0, PT, R16, 0x8, P3 ;  /* 0x000000081000780c */ /* 0x000fe20001f04270 */
[----:B------:R-:W-:Y:S02]  /*1c30*/  BSSY B0, `(.L_x_31) ;  /* 0x0000007000007945 */ /* 0x000fe40003800000 */
[----:B------:R-:W-:-:S04]  /*1c40*/  FMUL R56, R57, R14 ;  /* 0x0000000e39387220 */ /* 0x000fc80000400000 */
[----:B------:R-:W-:-:S05]  /*1c50*/  FFMA R56, R61, R0, R56 ;  /* 0x000000003d387223 */ /* 0x000fca0000000038 */
[----:B------:R-:W-:-:S05]  /*1c60*/  F2FP.BF16.F32.PACK_AB R56, RZ, R56 ;  /* 0x00000038ff38723e */ /* 0x000fca00000010ff */
[----:B------:R0:W-:Y:S01]  /*1c70*/  @P1 STG.E.U16 desc[UR12][R2.64+0x12], R56 ;  /* 0x0000123802001986 */ /* 0x0001e2000c10150c */
[----:B------:R-:W-:Y:S05]  /*1c80*/  @!P0 BRA `(.L_x_32) ;  /* 0x0000000000048947 */ /* 0x000fea0003800000 */
[----:B------:R0:W5:Y:S02]  /*1c90*/  LDG.E.LTC128B.U16 R22, desc[UR12][R12.64+0x10] ;  /* 0x0000100c0c167981 */ /* 0x000164000c1e1520 */
.L_x_32:
[----:B------:R-:W-:Y:S05]  /*1ca0*/  BSYNC B0 ;  /* 0x0000000000007941 */ /* 0x000fea0003800000 */
.L_x_31:
[----:B-----5:R-:W-:Y:S01]  /*1cb0*/  IMAD.U32 R57, R22, 0x10000, RZ ;  /* 0x0001000016397824 */ /* 0x020fe200078e00ff */
        /* <DEDUP_REMOVED lines=8> */
.L_x_34:
[----:B------:R-:W-:Y:S05]  /*1d40*/  BSYNC B0 ;  /* 0x0000000000007941 */ /* 0x000fea0003800000 */
.L_x_33:
[----:B-----5:R-:W-:Y:S01]  /*1d50*/  IMAD.U32 R59, R22, 0x10000, RZ ;  /* 0x00010000163b7824 */ /* 0x020fe200078e00ff */
[----:B------:R-:W-:Y:S01]  /*1d60*/  ISETP.GT.AND P3, PT, R15, 0x10, PT ;  /* 0x000000100f00780c */ /* 0x000fe20003f64270 */
[C---:B0-----:R-:W-:Y:S01]  /*1d70*/  IMAD.SHL.U32 R57, R17.reuse, 0x2, RZ ;  /* 0x0000000211397824 */ /* 0x041fe200078e00ff */
[----:B------:R-:W-:Y:S01]  /*1d80*/  SHF.L.U64.HI R17, R17, 0x1, R18 ;  /* 0x0000000111117819 */ /* 0x000fe20000010212 */
[----:B------:R-:W-:Y:S01]  /*1d90*/  FMUL R56, R59, R14 ;  /* 0x0000000e3b387220 */ /* 0x000fe20000400000 */
[----:B------:R-:W-:Y:S02]  /*1da0*/  BSSY B0, `(.L_x_35) ;  /* 0x000000a000007945 */ /* 0x000fe40003800000 */
[----:B------:R-:W-:Y:S01]  /*1db0*/  IADD3 R18, P0, P2, R57, R2, R23 ;  /* 0x0000000239127210 */ /* 0x000fe20007a1e017 */
[----:B------:R-:W-:Y:S01]  /*1dc0*/  FFMA R56, R63, R0, R56 ;  /* 0x000000003f387223 */ /* 0x000fe20000000038 */
[----:B------:R-:W-:Y:S02]  /*1dd0*/  P2R R23, PR, RZ, 0x8 ;  /* 0x00000008ff177803 */ /* 0x000fe40000000000 */
[----:B------:R-:W-:-:S02]  /*1de0*/  IADD3.X R19, R17, R3, R19, P0, P2 ;  /* 0x0000000311137210 */ /* 0x000fc400007e4413 */
[----:B------:R-:W-:Y:S02]  /*1df0*/  F2FP.BF16.F32.PACK_AB R56, RZ, R56 ;  /* 0x00000038ff38723e */ /* 0x000fe400000010ff */
[----:B------:R-:W-:-:S03]  /*1e00*/  ISETP.GT.AND P0, PT, R16, RZ, P3 ;  /* 0x000000ff1000720c */ /* 0x000fc60001f04270 */
[----:B------:R0:W-:Y:S10]  /*1e10*/  @P1 STG.E.U16 desc[UR12][R20.64+0x12], R56 ;  /* 0x0000123814001986 */ /* 0x0001f4000c10150c */
[----:B------:R-:W-:Y:S05]  /*1e20*/  @!P0 BRA `(.L_x_36) ;  /* 0x0000000000048947 */ /* 0x000fea0003800000 */
[----:B------:R0:W5:Y:S02]  /*1e30*/  LDG.E.LTC128B.U16 R22, desc[UR12][R4.64+0x20] ;  /* 0x0000200c04167981 */ /* 0x000164000c1e1520 */
.L_x_36:
[----:B------:R-:W-:Y:S05]  /*1e40*/  BSYNC B0 ;  /* 0x0000000000007941 */ /* 0x000fea0003800000 */
.L_x_35:
[----:B-----5:R-:W-:Y:S01]  /*1e50*/  IMAD.U32 R23, R22, 0x10000, RZ ;  /* 0x0001000016177824 */ /* 0x020fe200078e00ff */
[----:B------:R-:W-:Y:S01]  /*1e60*/  ISETP.GT.AND P1, PT, R15, 0x11, PT ;  /* 0x000000110f00780c */ /* 0x000fe20003f24270 */
[----:B------:R-:W-:Y:S02]  /*1e70*/  BSSY B0, `(.L_x_37) ;  /* 0x0000009000007945 */ /* 0x000fe40003800000 */
[----:B------:R-:W-:-:S04]  /*1e80*/  FMUL R23, R23, R14 ;  /* 0x0000000e17177220 */ /* 0x000fc80000400000 */
[----:B------:R-:W-:-:S05]  /*1e90*/  FFMA R23, R64, R0, R23 ;  /* 0x0000000040177223 */ /* 0x000fca0000000017 */
[----:B------:R-:W-:-:S05]  /*1ea0*/  F2FP.BF16.F32.PACK_AB R23, RZ, R23 ;  /* 0x00000017ff17723e */ /* 0x000fca00000010ff */
[----:B------:R1:W-:Y:S01]  /*1eb0*/  @P0 STG.E.U16 desc[UR12][R2.64+0x20], R23 ;  /* 0x0000201702000986 */ /* 0x0003e2000c10150c */
[----:B------:R-:W-:Y:S02]  /*1ec0*/  ISETP.GT.AND P0, PT, R16, RZ, P1 ;  /* 0x000000ff1000720c */ /* 0x000fe40000f04270 */
[----:B-1----:R-:W-:-:S11]  /*1ed0*/  P2R R23, PR, RZ, 0x2 ;  /* 0x00000002ff177803 */ /* 0x002fd60000000000 */
[----:B------:R-:W-:Y:S05]  /*1ee0*/  @!P0 BRA `(.L_x_38) ;  /* 0x0000000000048947 */ /* 0x000fea0003800000 */
[----:B------:R1:W5:Y:S02]  /*1ef0*/  LDG.E.LTC128B.U16 R22, desc[UR12][R4.64+0x22] ;  /* 0x0000220c04167981 */ /* 0x000364000c1e1520 */
.L_x_38:
[----:B------:R-:W-:Y:S05]  /*1f00*/  BSYNC B0 ;  /* 0x0000000000007941 */ /* 0x000fea0003800000 */
.L_x_37:
[----:B-----5:R-:W-:Y:S01]  /*1f10*/  IMAD.U32 R23, R22, 0x10000, RZ ;  /* 0x0001000016177824 */ /* 0x020fe200078e00ff */
[----:B------:R-:W-:Y:S03]  /*1f20*/  BSSY B0, `(.L_x_39) ;  /* 0x0000008000007945 */ /* 0x000fe60003800000 */
[----:B0-----:R-:W-:-:S04]  /*1f30*/  FMUL R56, R23, R14 ;  /* 0x0000000e17387220 */ /* 0x001fc80000400000 */
[----:B------:R-:W-:-:S05]  /*1f40*/  FFMA R56, R65, R0, R56 ;  /* 0x0000000041387223 */ /* 0x000fca0000000038 */
[----:B------:R-:W-:-:S05]  /*1f50*/  F2FP.BF16.F32.PACK_AB R56, RZ, R56 ;  /* 0x00000038ff38723e */ /* 0x000fca00000010ff */
[----:B------:R0:W-:Y:S01]  /*1f60*/  @P0 STG.E.U16 desc[UR12][R2.64+0x22], R56 ;  /* 0x0000223802000986 */ /* 0x0001e2000c10150c */
[----:B------:R-:W-:-:S13]  /*1f70*/  ISETP.GT.AND P0, PT, R16, 0x8, P3 ;  /* 0x000000081000780c */ /* 0x000fda0001f04270 */
[----:B0-----:R-:W-:Y:S05]  /*1f80*/  @!P0 BRA `(.L_x_40) ;  /* 0x0000000000048947 */ /* 0x001fea0003800000 */
[----:B------:R0:W5:Y:S02]  /*1f90*/  LDG.E.LTC128B.U16 R22, desc[UR12][R12.64+0x20] ;  /* 0x0000200c0c167981 */ /* 0x000164000c1e1520 */
.L_x_40:
[----:B------:R-:W-:Y:S05]  /*1fa0*/  BSYNC B0 ;  /* 0x0000000000007941 */ /* 0x000fea0003800000 */
.L_x_39:
[C---:B-----5:R-:W-:Y:S01]  /*1fb0*/  IMAD.U32 R23, R22.reuse, 0x10000, RZ ;  /* 0x0001000016177824 */ /* 0x060fe200078e00ff */
[----:B------:R-:W-:Y:S01]  /*1fc0*/  BSSY B0, `(.L_x_41) ;  /* 0x000000c000007945 */ /* 0x000fe20003800000 */
[----:B------:R-:W-:Y:S02]  /*1fd0*/  PRMT R56, R22, 0x7610, R56 ;  /* 0x0000761016387816 */ /* 0x000fe40000000038 */
[----:B------:R-:W-:-:S04]  /*1fe0*/  FMUL R23, R23, R14 ;  /* 0x0000000e17177220 */ /* 0x000fc80000400000 */
[----:B------:R-:W-:-:S05]  /*1ff0*/  FFMA R23, R66, R0, R23 ;  /* 0x0000000042177223 */ /* 0x000fca0000000017 */
[----:B------:R-:W-:-:S04]  /*2000*/  F2FP.BF16.F32.PACK_AB R23, RZ, R23 ;  /* 0x00000017ff17723e */ /* 0x000fc800000010ff */
[----:B------:R-:W-:-:S05]  /*2010*/  PRMT R58, R23, 0x7610, R58 ;  /* 0x00007610173a7816 */ /* 0x000fca000000003a */
[----:B------:R0:W-:Y:S01]  /*2020*/  @P0 STG.E.U16 desc[UR12][R20.64+0x20], R58 ;  /* 0x0000203a14000986 */ /* 0x0001e2000c10150c */
[----:B------:R-:W-:-:S05]  /*2030*/  IADD3 R59, P0, R6, 0x40, RZ ;  /* 0x00000040063b7810 */ /* 0x000fca0007f1e0ff */
[----:B------:R-:W-:Y:S01]  /*2040*/  IMAD.X R23, RZ, RZ, R7, P0 ;  /* 0x000000ffff177224 */ /* 0x000fe200000e0607 */
[----:B------:R-:W-:-:S13]  /*2050*/  ISETP.GT.AND P0, PT, R16, 0x8, P1 ;  /* 0x000000081000780c */ /* 0x000fda0000f04270 */
[----:B0-----:R-:W-:Y:S05]  /*2060*/  @!P0 BRA `(.L_x_42) ;  /* 0x0000000000048947 */ /* 0x001fea0003800000 */
[----:B------:R0:W5:Y:S02]  /*2070*/  LDG.E.LTC128B.U16 R56, desc[UR12][R12.64+0x22] ;  /* 0x0000220c0c387981 */ /* 0x000164000c1e1520 */
.L_x_42:
[----:B------:R-:W-:Y:S05]  /*2080*/  BSYNC B0 ;  /* 0x0000000000007941 */ /* 0x000fea0003800000 */
.L_x_41:
[----:B-----5:R-:W-:Y:S01]  /*2090*/  IMAD.U32 R7, R56, 0x10000, RZ ;  /* 0x0001000038077824 */ /* 0x020fe200078e00ff */
[----:B------:R-:W-:Y:S01]  /*20a0*/  ISETP.GT.AND P2, PT, R15, 0x18, PT ;  /* 0x000000180f00780c */ /* 0x000fe20003f44270 */
[----:B------:R-:W-:Y:S01]  /*20b0*/  IMAD.WIDE.U32 R10, R59, UR6, R10 ;  /* 0x000000063b0a7c25 */ /* 0x000fe2000f8e000a */
[----:B------:R-:W-:Y:S03]  /*20c0*/  BSSY B0, `(.L_x_43) ;  /* 0x0000014000007945 */ /* 0x000fe60003800000 */
[----:B------:R-:W-:-:S04]  /*20d0*/  FMUL R6, R7, R14 ;  /* 0x0000000e07067220 */ /* 0x000fc80000400000 */
[----:B------:R-:W-:-:S05]  /*20e0*/  FFMA R6, R67, R0, R6 ;  /* 0x0000000043067223 */ /* 0x000fca0000000006 */
[----:B------:R-:W-:Y:S01]  /*20f0*/  F2FP.BF16.F32.PACK_AB R7, RZ, R6 ;  /* 0x00000006ff07723e */ /* 0x000fe200000010ff */
[----:B------:R-:W-:Y:S02]  /*2100*/  IMAD R6, R23, UR6, RZ ;  /* 0x0000000617067c24 */ /* 0x000fe4000f8e02ff */
[----:B------:R-:W-:Y:S01]  /*2110*/  IMAD.WIDE.U32 R22, R59, UR6, R8 ;  /* 0x000000063b167c25 */ /* 0x000fe2000f8e0008 */
[----:B------:R-:W-:-:S03]  /*2120*/  PRMT R58, R7, 0x7610, R58 ;  /* 0x00007610073a7816 */ /* 0x000fc6000000003a */
[----:B------:R-:W-:Y:S02]  /*2130*/  IMAD R61, R59, UR7, R6 ;  /* 0x000000073b3d7c24 */ /* 0x000fe4000f8e0206 */
[----:B------:R0:W-:Y:S01]  /*2140*/  @P0 STG.E.U16 desc[UR12][R20.64+0x22], R58 ;  /* 0x0000223a14000986 */ /* 0x0001e2000c10150c */
[----:B------:R-:W-:Y:S01]  /*2150*/  LEA R6, P0, R22, UR8, 0x1 ;  /* 0x0000000816067c11 */ /* 0x000fe2000f8008ff */
[----:B------:R-:W-:-:S05]  /*2160*/  IMAD.IADD R7, R23, 0x1, R61 ;  /* 0x0000000117077824 */ /* 0x000fca00078e023d */
[----:B------:R-:W-:Y:S02]  /*2170*/  LEA.HI.X R7, R22, UR9, R7, 0x1, P0 ;  /* 0x0000000916077c11 */ /* 0x000fe400080f0c07 */
[----:B------:R-:W-:-:S04]  /*2180*/  IADD3 R10, P0, R8, R10, RZ ;  /* 0x0000000a080a7210 */ /* 0x000fc80007f1e0ff */
[----:B------:R-:W-:Y:S02]  /*2190*/  IADD3.X R9, R9, R61, R11, P0, !PT ;  /* 0x0000003d09097210 */ /* 0x000fe400007fe40b */
[----:B------:R-:W-:-:S04]  /*21a0*/  LEA R8, P0, R10, UR8, 0x1 ;  /* 0x000000080a087c11 */ /* 0x000fc8000f8008ff */
[----:B------:R-:W-:Y:S02]  /*21b0*/  LEA.HI.X R9, R10, UR9, R9, 0x1, P0 ;  /* 0x000000090a097c11 */ /* 0x000fe400080f0c09 */
[----:B------:R-:W-:Y:S02]  /*21c0*/  ISETP.GT.AND P0, PT, R16, RZ, P2 ;  /* 0x000000ff1000720c */ /* 0x000fe40001704270 */
[----:B------:R-:W-:-:S11]  /*21d0*/  P2R R10, PR, RZ, 0x4 ;  /* 0x00000004ff0a7803 */ /* 0x000fd60000000000 */
[----:B0-----:R-:W-:Y:S05]  /*21e0*/  @!P0 BRA `(.L_x_44) ;  /* 0x0000000000048947 */ /* 0x001fea0003800000 */
[----:B------:R0:W5:Y:S02]  /*21f0*/  LDG.E.LTC128B.U16 R56, desc[UR12][R4.64+0x30] ;  /* 0x0000300c04387981 */ /* 0x000164000c1e1520 */
.L_x_44:
[----:B------:R-:W-:Y:S05]  /*2200*/  BSYNC B0 ;  /* 0x0000000000007941 */ /* 0x000fea0003800000 */
.L_x_43:
[----:B-----5:R-:W-:Y:S01]  /*2210*/  IMAD.U32 R11, R56, 0x10000, RZ ;  /* 0x00010000380b7824 */ /* 0x020fe200078e00ff */
[----:B------:R-:W-:Y:S01]  /*2220*/  ISETP.GT.AND P1, PT, R15, 0x19, PT ;  /* 0x000000190f00780c */ /* 0x000fe20003f24270 */
[----:B------:R-:W-:Y:S02]  /*2230*/  BSSY B0, `(.L_x_45) ;  /* 0x0000009000007945 */ /* 0x000fe40003800000 */
[----:B------:R-:W-:Y:S01]  /*2240*/  FMUL R11, R11, R14 ;  /* 0x0000000e0b0b7220 */ /* 0x000fe20000400000 */
[----:B------:R-:W-:-:S03]  /*2250*/  P2R R10, PR, RZ, 0x2 ;  /* 0x00000002ff0a7803 */ /* 0x000fc60000000000 */
[----:B------:R-:W-:-:S05]  /*2260*/  FFMA R11, R68, R0, R11 ;  /* 0x00000000440b7223 */ /* 0x000fca000000000b */
[----:B------:R-:W-:-:S05]  /*2270*/  F2FP.BF16.F32.PACK_AB R11, RZ, R11 ;  /* 0x0000000bff0b723e */ /* 0x000fca00000010ff */
[----:B------:R0:W-:Y:S01]  /*2280*/  @P0 STG.E.U16 desc[UR12][R2.64+0x30], R11 ;  /* 0x0000300b02000986 */ /* 0x0001e2000c10150c */
[----:B------:R-:W-:-:S13]  /*2290*/  ISETP.GT.AND P0, PT, R16, RZ, P1 ;  /* 0x000000ff1000720c */ /* 0x000fda0000f04270 */
[----:B0-----:R-:W-:Y:S05]  /*22a0*/  @!P0 BRA `(.L_x_46) ;  /* 0x0000000000048947 */ /* 0x001fea0003800000 */
[----:B------:R0:W5:Y:S02]  /*22b0*/  LDG.E.LTC128B.U16 R56, desc[UR12][R4.64+0x32] ;  /* 0x0000320c04387981 */ /* 0x000164000c1e1520 */
.L_x_46:
[----:B------:R-:W-:Y:S05]  /*22c0*/  BSYNC B0 ;  /* 0x0000000000007941 */ /* 0x000fea0003800000 */
.L_x_45:
[----:B-----5:R-:W-:Y:S01]  /*22d0*/  IMAD.U32 R11, R56, 0x10000, RZ ;  /* 0x00010000380b7824 */ /* 0x020fe200078e00ff */
[----:B------:R-:W-:Y:S03]  /*22e0*/  BSSY B0, `(.L_x_47) ;  /* 0x0000008000007945 */ /* 0x000fe60003800000 */
[----:B------:R-:W-:-:S04]  /*22f0*/  FMUL R10, R11, R14 ;  /* 0x0000000e0b0a7220 */ /* 0x000fc80000400000 */
[----:B------:R-:W-:-:S05]  /*2300*/  FFMA R10, R69, R0, R10 ;  /* 0x00000000450a7223 */ /* 0x000fca000000000a */
[----:B------:R-:W-:-:S05]  /*2310*/  F2FP.BF16.F32.PACK_AB R10, RZ, R10 ;  /* 0x0000000aff0a723e */ /* 0x000fca00000010ff */
[----:B------:R0:W-:Y:S01]  /*2320*/  @P0 STG.E.U16 desc[UR12][R2.64+0x32], R10 ;  /* 0x0000320a02000986 */ /* 0x0001e2000c10150c */
[----:B------:R-:W-:-:S13]  /*2330*/  ISETP.GT.AND P0, PT, R16, 0x8, P2 ;  /* 0x000000081000780c */ /* 0x000fda0001704270 */
[----:B0-----:R-:W-:Y:S05]  /*2340*/  @!P0 BRA `(.L_x_48) ;  /* 0x0000000000048947 */ /* 0x001fea0003800000 */
[----:B------:R0:W5:Y:S02]  /*2350*/  LDG.E.LTC128B.U16 R56, desc[UR12][R12.64+0x30] ;  /* 0x0000300c0c387981 */ /* 0x000164000c1e1520 */
.L_x_48:
[----:B------:R-:W-:Y:S05]  /*2360*/  BSYNC B0 ;  /* 0x0000000000007941 */ /* 0x000fea0003800000 */
.L_x_47:
        /* <DEDUP_REMOVED lines=9> */
.L_x_50:
[----:B------:R-:W-:Y:S05]  /*2400*/  BSYNC B0 ;  /* 0x0000000000007941 */ /* 0x000fea0003800000 */
.L_x_49:
        /* <DEDUP_REMOVED lines=11> */
.L_x_52:
[----:B------:R-:W-:Y:S05]  /*24c0*/  BSYNC B0 ;  /* 0x0000000000007941 */ /* 0x000fea0003800000 */
.L_x_51:
        /* <DEDUP_REMOVED lines=11> */
.L_x_54:
[----:B------:R-:W-:Y:S05]  /*2580*/  BSYNC B0 ;  /* 0x0000000000007941 */ /* 0x000fea0003800000 */
.L_x_53:
        /* <DEDUP_REMOVED lines=9> */
.L_x_56:
[----:B------:R-:W-:Y:S05]  /*2620*/  BSYNC B0 ;  /* 0x0000000000007941 */ /* 0x000fea0003800000 */
.L_x_55:
        /* <DEDUP_REMOVED lines=9> */
.L_x_58:
[----:B------:R-:W-:Y:S05]  /*26c0*/  BSYNC B0 ;  /* 0x0000000000007941 */ /* 0x000fea0003800000 */
.L_x_57:
        /* <DEDUP_REMOVED lines=11> */
.L_x_60:
[----:B------:R-:W-:Y:S05]  /*2780*/  BSYNC B0 ;  /* 0x0000000000007941 */ /* 0x000fea0003800000 */
.L_x_59:
[----:B-----5:R-:W-:Y:S01]  /*2790*/  IMAD.U32 R11, R56, 0x10000, RZ ;  /* 0x00010000380b7824 */ /* 0x020fe200078e00ff */
[----:B------:R-:W-:Y:S01]  /*27a0*/  ISETP.GT.AND P4, PT, R15, 0x29, PT ;  /* 0x000000290f00780c */ /* 0x000fe20003f84270 */
[----:B------:R-:W-:Y:S02]  /*27b0*/  BSSY B0, `(.L_x_61) ;  /* 0x0000008000007945 */ /* 0x000fe40003800000 */
[----:B------:R-:W-:-:S04]  /*27c0*/  FMUL R11, R11, R14 ;  /* 0x0000000e0b0b7220 */ /* 0x000fc80000400000 */
[----:B------:R-:W-:-:S05]  /*27d0*/  FFMA R11, R76, R0, R11 ;  /* 0x000000004c0b7223 */ /* 0x000fca000000000b */
[----:B------:R-:W-:-:S05]  /*27e0*/  F2FP.BF16.F32.PACK_AB R11, RZ, R11 ;  /* 0x0000000bff0b723e */ /* 0x000fca00000010ff */
[----:B------:R0:W-:Y:S01]  /*27f0*/  @P0 STG.E.U16 desc[UR12][R2.64+0x50], R11 ;  /* 0x0000500b02000986 */ /* 0x0001e2000c10150c */
[----:B------:R-:W-:-:S13]  /*2800*/  ISETP.GT.AND P0, PT, R16, RZ, P4 ;  /* 0x000000ff1000720c */ /* 0x000fda0002704270 */
[----:B0-----:R-:W-:Y:S05]  /*2810*/  @!P0 BRA `(.L_x_62) ;  /* 0x0000000000048947 */ /* 0x001fea0003800000 */
[----:B------:R0:W5:Y:S02]  /*2820*/  LDG.E.LTC128B.U16 R56, desc[UR12][R4.64+0x52] ;  /* 0x0000520c04387981 */ /* 0x000164000c1e1520 */
.L_x_62:
[----:B------:R-:W-:Y:S05]  /*2830*/  BSYNC B0 ;  /* 0x0000000000007941 */ /* 0x000fea0003800000 */
.L_x_61:
        /* <DEDUP_REMOVED lines=9> */
.L_x_64:
[----:B------:R-:W-:Y:S05]  /*28d0*/  BSYNC B0 ;  /* 0x0000000000007941 */ /* 0x000fea0003800000 */
.L_x_63:
        /* <DEDUP_REMOVED lines=9> */
.L_x_66:
[----:B------:R-:W-:Y:S05]  /*2970*/  BSYNC B0 ;  /* 0x0000000000007941 */ /* 0x000fea0003800000 */
.L_x_65:
        /* <DEDUP_REMOVED lines=10> */
.L_x_68:
[----:B------:R-:W-:Y:S05]  /*2a20*/  BSYNC B0 ;  /* 0x0000000000007941 */ /* 0x000fea0003800000 */
.L_x_67:
        /* <DEDUP_REMOVED lines=10> */
.L_x_70:
[----:B------:R-:W-:Y:S05]  /*2ad0*/  BSYNC B0 ;  /* 0x0000000000007941 */ /* 0x000fea0003800000 */
.L_x_69:
        /* <DEDUP_REMOVED lines=9> */
.L_x_72:
[----:B------:R-:W-:Y:S05]  /*2b70*/  BSYNC B0 ;  /* 0x0000000000007941 */ /* 0x000fea0003800000 */
.L_x_71:
        /* <DEDUP_REMOVED lines=9> */
.L_x_74:
[----:B------:R-:W-:Y:S05]  /*2c10*/  BSYNC B0 ;  /* 0x0000000000007941 */ /* 0x000fea0003800000 */
.L_x_73:
        /* <DEDUP_REMOVED lines=10> */
.L_x_76:
[----:B------:R-:W-:Y:S05]  /*2cc0*/  BSYNC B0 ;  /* 0x0000000000007941 */ /* 0x000fea0003800000 */
.L_x_75:
[----:B-----5:R-:W-:Y:S01]  /*2cd0*/  IMAD.U32 R11, R56, 0x10000, RZ ;  /* 0x00010000380b7824 */ /* 0x020fe200078e00ff */
[----:B------:R-:W-:Y:S03]  /*2ce0*/  BSSY B0, `(.L_x_77) ;  /* 0x000000d000007945 */ /* 0x000fe60003800000 */
[----:B------:R-:W-:-:S04]  /*2cf0*/  FMUL R11, R11, R14 ;  /* 0x0000000e0b0b7220 */ /* 0x000fc80000400000 */
[----:B------:R-:W-:-:S05]  /*2d00*/  FFMA R11, R84, R0, R11 ;  /* 0x00000000540b7223 */ /* 0x000fca000000000b */
[----:B------:R-:W-:-:S05]  /*2d10*/  F2FP.BF16.F32.PACK_AB R11, RZ, R11 ;  /* 0x0000000bff0b723e */ /* 0x000fca00000010ff */
[----:B------:R1:W-:Y:S01]  /*2d20*/  @P0 STG.E.U16 desc[UR12][R2.64+0x70], R11 ;  /* 0x0000700b02000986 */ /* 0x0003e2000c10150c */
[----:B------:R-:W-:-:S05]  /*2d30*/  IADD3 R22, P0, R57, R20, RZ ;  /* 0x0000001439167210 */ /* 0x000fca0007f1e0ff */
[----:B------:R-:W-:Y:S01]  /*2d40*/  IMAD.X R23, R17, 0x1, R21, P0 ;  /* 0x0000000111177824 */ /* 0x000fe200000e0615 */
[----:B------:R-:W-:-:S05]  /*2d50*/  IADD3 R10, P0, R57, R2, RZ ;  /* 0x00000002390a7210 */ /* 0x000fca0007f1e0ff */
[----:B-1----:R-:W-:Y:S01]  /*2d60*/  IMAD.X R11, R17, 0x1, R3, P0 ;  /* 0x00000001110b7824 */ /* 0x002fe200000e0603 */
[----:B------:R-:W-:-:S04]  /*2d70*/  ISETP.GT.AND P0, PT, R15, 0x39, PT ;  /* 0x000000390f00780c */ /* 0x000fc80003f04270 */
[----:B------:R-:W-:-:S13]  /*2d80*/  ISETP.GT.AND P5, PT, R16, RZ, P0 ;  /* 0x000000ff1000720c */ /* 0x000fda00007a4270 */
[----:B------:R-:W-:Y:S05]  /*2d90*/  @!P5 BRA `(.L_x_78) ;  /* 0x000000000004d947 */ /* 0x000fea0003800000 */
[----:B------:R1:W5:Y:S02]  /*2da0*/  LDG.E.LTC128B.U16 R56, desc[UR12][R4.64+0x72] ;  /* 0x0000720c04387981 */ /* 0x000364000c1e1520 */
.L_x_78:
[----:B------:R-:W-:Y:S05]  /*2db0*/  BSYNC B0 ;  /* 0x0000000000007941 */ /* 0x000fea0003800000 */
.L_x_77:
[----:B01-345:R-:W-:Y:S01]  /*2dc0*/  IMAD.U32 R5, R56, 0x10000, RZ ;  /* 0x0001000038057824 */ /* 0x03bfe200078e00ff */
        /* <DEDUP_REMOVED lines=8> */
.L_x_80:
[----:B------:R-:W-:Y:S05]  /*2e50*/  BSYNC B0 ;  /* 0x0000000000007941 */ /* 0x000fea0003800000 */
.L_x_79:
[----:B-----5:R-:W-:Y:S01]  /*2e60*/  IMAD.U32 R3, R56, 0x10000, RZ ;  /* 0x0001000038037824 */ /* 0x020fe200078e00ff */
[----:B------:R-:W-:Y:S03]  /*2e70*/  BSSY B0, `(.L_x_81) ;  /* 0x0000008000007945 */ /* 0x000fe60003800000 */
[----:B------:R-:W-:-:S04]  /*2e80*/  FMUL R3, R3, R14 ;  /* 0x0000000e03037220 */ /* 0x000fc80000400000 */
[----:B------:R-:W-:-:S05]  /*2e90*/  FFMA R3, R86, R0, R3 ;  /* 0x0000000056037223 */ /* 0x000fca0000000003 */
[----:B------:R-:W-:-:S05]  /*2ea0*/  F2FP.BF16.F32.PACK_AB R3, RZ, R3 ;  /* 0x00000003ff03723e */ /* 0x000fca00000010ff */
[----:B------:R1:W-:Y:S01]  /*2eb0*/  @P5 STG.E.U16 desc[UR12][R20.64+0x70], R3 ;  /* 0x0000700314005986 */ /* 0x0003e2000c10150c */
[----:B------:R-:W-:-:S13]  /*2ec0*/  ISETP.GT.AND P5, PT, R16, 0x8, P0 ;  /* 0x000000081000780c */ /* 0x000fda00007a4270 */
[----:B-1----:R-:W-:Y:S05]  /*2ed0*/  @!P5 BRA `(.L_x_82) ;  /* 0x000000000004d947 */ /* 0x002fea0003800000 */
[----:B------:R1:W5:Y:S02]  /*2ee0*/  LDG.E.LTC128B.U16 R56, desc[UR12][R12.64+0x72] ;  /* 0x0000720c0c387981 */ /* 0x000364000c1e1520 */
.L_x_82:
[----:B------:R-:W-:Y:S05]  /*2ef0*/  BSYNC B0 ;  /* 0x0000000000007941 */ /* 0x000fea0003800000 */
.L_x_81:
[----:B-----5:R-:W-:-:S04]  /*2f00*/  IMAD.U32 R3, R56, 0x10000, RZ ;  /* 0x0001000038037824 */ /* 0x020fc800078e00ff */
[----:B------:R-:W-:-:S04]  /*2f10*/  FMUL R2, R3, R14 ;  /* 0x0000000e03027220 */ /* 0x000fc80000400000 */
[----:B------:R-:W-:-:S05]  /*2f20*/  FFMA R2, R87, R0, R2 ;  /* 0x0000000057027223 */ /* 0x000fca0000000002 */
[----:B------:R-:W-:-:S05]  /*2f30*/  F2FP.BF16.F32.PACK_AB R2, RZ, R2 ;  /* 0x00000002ff02723e */ /* 0x000fca00000010ff */
[----:B------:R3:W-:Y:S01]  /*2f40*/  @P5 STG.E.U16 desc[UR12][R20.64+0x72], R2 ;  /* 0x0000720214005986 */ /* 0x0007e2000c10150c */
[----:B------:R-:W-:-:S04]  /*2f50*/  ISETP.GT.AND P5, PT, R15, RZ, PT ;  /* 0x000000ff0f00720c */ /* 0x000fc80003fa4270 */
[----:B------:R-:W-:-:S13]  /*2f60*/  ISETP.GT.AND P5, PT, R16, 0x40, P5 ;  /* 0x000000401000780c */ /* 0x000fda0002fa4270 */
[----:B------:R-:W4:Y:S01]  /*2f70*/  @P5 LDG.E.LTC128B.U16 R56, desc[UR12][R6.64] ;  /* 0x0000000c06385981 */ /* 0x000f22000c1e1520 */
[----:B------:R-:W-:Y:S01]  /*2f80*/  BSSY B0, `(.L_x_83) ;  /* 0x000000a000007945 */ /* 0x000fe20003800000 */
[----:B----4-:R-:W-:-:S04]  /*2f90*/  IMAD.U32 R3, R56, 0x10000, RZ ;  /* 0x0001000038037824 */ /* 0x010fc800078e00ff */
[----:B------:R-:W-:-:S04]  /*2fa0*/  FMUL R3, R3, R14 ;  /* 0x0000000e03037220 */ /* 0x000fc80000400000 */
[----:B------:R-:W-:-:S05]  /*2fb0*/  FFMA R3, R24, R0, R3 ;  /* 0x0000000018037223 */ /* 0x000fca0000000003 */
[----:B------:R-:W-:-:S05]  /*2fc0*/  F2FP.BF16.F32.PACK_AB R3, RZ, R3 ;  /* 0x00000003ff03723e */ /* 0x000fca00000010ff */
[----:B------:R3:W-:Y:S01]  /*2fd0*/  @P5 STG.E.U16 desc[UR12][R10.64], R3 ;  /* 0x000000030a005986 */ /* 0x0007e2000c10150c */
[----:B------:R-:W-:-:S04]  /*2fe0*/  ISETP.GT.AND P5, PT, R15, 0x1, PT ;  /* 0x000000010f00780c */ /* 0x000fc80003fa4270 */
[----:B------:R-:W-:-:S13]  /*2ff0*/  ISETP.GT.AND P5, PT, R16, 0x40, P5 ;  /* 0x000000401000780c */ /* 0x000fda0002fa4270 */
[----:B---3--:R-:W-:Y:S05]  /*3000*/  @!P5 BRA `(.L_x_84) ;  /* 0x000000000004d947 */ /* 0x008fea0003800000 */
[----:B------:R3:W5:Y:S02]  /*3010*/  LDG.E.LTC128B.U16 R56, desc[UR12][R6.64+0x2] ;  /* 0x0000020c06387981 */ /* 0x000764000c1e1520 */
.L_x_84:
[----:B------:R-:W-:Y:S05]  /*3020*/  BSYNC B0 ;  /* 0x0000000000007941 */ /* 0x000fea0003800000 */
.L_x_83:
[----:B-----5:R-:W-:Y:S01]  /*3030*/  IMAD.U32 R3, R56, 0x10000, RZ ;  /* 0x0001000038037824 */ /* 0x020fe200078e00ff */
[----:B------:R-:W-:Y:S03]  /*3040*/  BSSY B0, `(.L_x_85) ;  /* 0x000000c000007945 */ /* 0x000fe60003800000 */
[----:B------:R-:W-:Y:S01]  /*3050*/  FMUL R2, R3, R14 ;  /* 0x0000000e03027220 */ /* 0x000fe20000400000 */
[----:B------:R-:W-:-:S03]  /*3060*/  @P5 IMAD.MOV.U32 R3, RZ, RZ, R11 ;  /* 0x000000ffff035224 */ /* 0x000fc600078e000b */
[----:B------:R-:W-:-:S05]  /*3070*/  FFMA R2, R25, R0, R2 ;  /* 0x0000000019027223 */ /* 0x000fca0000000002 */
[----:B------:R-:W-:-:S04]  /*3080*/  F2FP.BF16.F32.PACK_AB R2, RZ, R2 ;  /* 0x00000002ff02723e */ /* 0x000fc800000010ff */
[----:B------:R-:W-:Y:S01]  /*3090*/  PRMT R4, R2, 0x7610, R4 ;  /* 0x0000761002047816 */ /* 0x000fe20000000004 */
[----:B------:R-:W-:-:S05]  /*30a0*/  @P5 IMAD.MOV.U32 R2, RZ, RZ, R10 ;  /* 0x000000ffff025224 */ /* 0x000fca00078e000a */
[----:B------:R4:W-:Y:S01]  /*30b0*/  @P5 STG.E.U16 desc[UR12][R2.64+0x2], R4 ;  /* 0x0000020402005986 */ /* 0x0009e2000c10150c */
[----:B------:R-:W-:-:S04]  /*30c0*/  ISETP.GT.AND P5, PT, R15, RZ, PT ;  /* 0x000000ff0f00720c */ /* 0x000fc80003fa4270 */
[----:B------:R-:W-:-:S13]  /*30d0*/  ISETP.GT.AND P5, PT, R16, 0x48, P5 ;  /* 0x000000481000780c */ /* 0x000fda0002fa4270 */
[----:B----4-:R-:W-:Y:S05]  /*30e0*/  @!P5 BRA `(.L_x_86) ;  /* 0x000000000004d947 */ /* 0x010fea0003800000 */
[----:B------:R4:W5:Y:S02]  /*30f0*/  LDG.E.LTC128B.U16 R56, desc[UR12][R8.64] ;  /* 0x0000000c08387981 */ /* 0x000964000c1e1520 */
.L_x_86:
[----:B------:R-:W-:Y:S05]  /*3100*/  BSYNC B0 ;  /* 0x0000000000007941 */ /* 0x000fea0003800000 */
.L_x_85:
[----:B-----5:R-:W-:Y:S01]  /*3110*/  IMAD.U32 R3, R56, 0x10000, RZ ;  /* 0x0001000038037824 */ /* 0x020fe200078e00ff */
[----:B------:R-:W-:Y:S03]  /*3120*/  BSSY B0, `(.L_x_87) ;  /* 0x0000009000007945 */ /* 0x000fe60003800000 */
[----:B------:R-:W-:-:S04]  /*3130*/  FMUL R3, R3, R14 ;  /* 0x0000000e03037220 */ /* 0x000fc80000400000 */
[----:B------:R-:W-:-:S05]  /*3140*/  FFMA R3, R26, R0, R3 ;  /* 0x000000001a037223 */ /* 0x000fca0000000003 */
[----:B------:R-:W-:-:S05]  /*3150*/  F2FP.BF16.F32.PACK_AB R3, RZ, R3 ;  /* 0x00000003ff03723e */ /* 0x000fca00000010ff */
[----:B------:R0:W-:Y:S01]  /*3160*/  @P5 STG.E.U16 desc[UR12][R22.64], R3 ;  /* 0x0000000316005986 */ /* 0x0001e2000c10150c */
[----:B------:R-:W-:-:S04]  /*3170*/  ISETP.GT.AND P5, PT, R15, 0x1, PT ;  /* 0x000000010f00780c */ /* 0x000fc80003fa4270 */
[----:B------:R-:W-:-:S13]  /*3180*/  ISETP.GT.AND P5, PT, R16, 0x48, P5 ;  /* 0x000000481000780c */ /* 0x000fda0002fa4270 */
[----:B0-----:R-:W-:Y:S05]  /*3190*/  @!P5 BRA `(.L_x_88) ;  /* 0x000000000004d947 */ /* 0x001fea0003800000 */
[----:B------:R0:W5:Y:S02]  /*31a0*/  LDG.E.LTC128B.U16 R56, desc[UR12][R8.64+0x2] ;  /* 0x0000020c08387981 */ /* 0x000164000c1e1520 */
.L_x_88:
[----:B------:R-:W-:Y:S05]  /*31b0*/  BSYNC B0 ;  /* 0x0000000000007941 */ /* 0x000fea0003800000 */
.L_x_87:
        /* <DEDUP_REMOVED lines=10> */
.L_x_90:
[----:B------:R-:W-:Y:S05]  /*3260*/  BSYNC B0 ;  /* 0x0000000000007941 */ /* 0x000fea0003800000 */
.L_x_89:
[----:B-----5:R-:W-:Y:S01]  /*3270*/  IMAD.U32 R3, R56, 0x10000, RZ ;  /* 0x0001000038037824 */ /* 0x020fe200078e00ff */
[----:B------:R-:W-:Y:S01]  /*3280*/  BSSY B0, `(.L_x_91) ;  /* 0x000000c000007945 */ /* 0x000fe20003800000 */
[----:B------:R-:W-:Y:S02]  /*3290*/  @P5 IMAD.MOV.U32 R2, RZ, RZ, R10 ;  /* 0x000000ffff025224 */ /* 0x000fe400078e000a */
[----:B------:R-:W-:-:S04]  /*32a0*/  FMUL R3, R3, R14 ;  /* 0x0000000e03037220 */ /* 0x000fc80000400000 */
[----:B------:R-:W-:-:S05]  /*32b0*/  FFMA R3, R28, R0, R3 ;  /* 0x000000001c037223 */ /* 0x000fca0000000003 */
[----:B------:R-:W-:-:S04]  /*32c0*/  F2FP.BF16.F32.PACK_AB R3, RZ, R3 ;  /* 0x00000003ff03723e */ /* 0x000fc800000010ff */
[----:B------:R-:W-:Y:S01]  /*32d0*/  PRMT R4, R3, 0x7610, R4 ;  /* 0x0000761003047816 */ /* 0x000fe20000000004 */
[----:B------:R-:W-:-:S05]  /*32e0*/  @P5 IMAD.MOV.U32 R3, RZ, RZ, R11 ;  /* 0x000000ffff035224 */ /* 0x000fca00078e000b */
[----:B------:R0:W-:Y:S01]  /*32f0*/  @P5 STG.E.U16 desc[UR12][R2.64+0x10], R4 ;  /* 0x0000100402005986 */ /* 0x0001e2000c10150c */
[----:B------:R-:W-:-:S04]  /*3300*/  ISETP.GT.AND P5, PT, R15, 0x9, PT ;  /* 0x000000090f00780c */ /* 0x000fc80003fa4270 */
[----:B------:R-:W-:-:S13]  /*3310*/  ISETP.GT.AND P5, PT, R16, 0x40, P5 ;  /* 0x000000401000780c */ /* 0x000fda0002fa4270 */
[----:B0-----:R-:W-:Y:S05]  /*3320*/  @!P5 BRA `(.L_x_92) ;  /* 0x000000000004d947 */ /* 0x001fea0003800000 */
[----:B------:R0:W5:Y:S02]  /*3330*/  LDG.E.LTC128B.U16 R56, desc[UR12][R6.64+0x12] ;  /* 0x0000120c06387981 */ /* 0x000164000c1e1520 */
.L_x_92:
[----:B------:R-:W-:Y:S05]  /*3340*/  BSYNC B0 ;  /* 0x0000000000007941 */ /* 0x000fea0003800000 */
.L_x_91:
        /* <DEDUP_REMOVED lines=13> */
.L_x_94:
[----:B------:R-:W-:Y:S05]  /*3420*/  BSYNC B0 ;  /* 0x0000000000007941 */ /* 0x000fea0003800000 */
.L_x_93:
        /* <DEDUP_REMOVED lines=10> */
.L_x_96:
[----:B------:R-:W-:Y:S05]  /*34d0*/  BSYNC B0 ;  /* 0x0000000000007941 */ /* 0x000fea0003800000 */
.L_x_95:
        /* <DEDUP_REMOVED lines=13> */
.L_x_98:
[----:B------:R-:W-:Y:S05]  /*35b0*/  BSYNC B0 ;  /* 0x0000000000007941 */ /* 0x000fea0003800000 */
.L_x_97:
        /* <DEDUP_REMOVED lines=13> */
.L_x_100:
[----:B------:R-:W-:Y:S05]  /*3690*/  BSYNC B0 ;  /* 0x0000000000007941 */ /* 0x000fea0003800000 */
.L_x_99:
        /* <DEDUP_REMOVED lines=13> */
.L_x_102:
[----:B------:R-:W-:Y:S05]  /*3770*/  BSYNC B0 ;  /* 0x0000000000007941 */ /* 0x000fea0003800000 */
.L_x_101:
        /* <DEDUP_REMOVED lines=13> */
.L_x_104:
[----:B------:R-:W-:Y:S05]  /*3850*/  BSYNC B0 ;  /* 0x0000000000007941 */ /* 0x000fea0003800000 */
.L_x_103:
        /* <DEDUP_REMOVED lines=13> */
.L_x_106:
[----:B------:R-:W-:Y:S05]  /*3930*/  BSYNC B0 ;  /* 0x0000000000007941 */ /* 0x000fea0003800000 */
.L_x_105:
        /* <DEDUP_REMOVED lines=13> */
.L_x_108:
[----:B------:R-:W-:Y:S05]  /*3a10*/  BSYNC B0 ;  /* 0x0000000000007941 */ /* 0x000fea0003800000 */
.L_x_107:
        /* <DEDUP_REMOVED lines=13> */
.L_x_110:
[----:B------:R-:W-:Y:S05]  /*3af0*/  BSYNC B0 ;  /* 0x0000000000007941 */ /* 0x000fea0003800000 */
.L_x_109:
        /* <DEDUP_REMOVED lines=13> */
.L_x_112:
[----:B------:R-:W-:Y:S05]  /*3bd0*/  BSYNC B0 ;  /* 0x0000000000007941 */ /* 0x000fea0003800000 */
.L_x_111:
        /* <DEDUP_REMOVED lines=13> */
.L_x_114:
[----:B------:R-:W-:Y:S05]  /*3cb0*/  BSYNC B0 ;  /* 0x0000000000007941 */ /* 0x000fea0003800000 */
.L_x_113:
        /* <DEDUP_REMOVED lines=13> */
.L_x_116:
[----:B------:R-:W-:Y:S05]  /*3d90*/  BSYNC B0 ;  /* 0x0000000000007941 */ /* 0x000fea0003800000 */
.L_x_115:
        /* <DEDUP_REMOVED lines=13> */
.L_x_118:
[----:B------:R-:W-:Y:S05]  /*3e70*/  BSYNC B0 ;  /* 0x0000000000007941 */ /* 0x000fea0003800000 */
.L_x_117:
        /* <DEDUP_REMOVED lines=13> */
.L_x_120:
[----:B------:R-:W-:Y:S05]  /*3f50*/  BSYNC B0 ;  /* 0x0000000000007941 */ /* 0x000fea0003800000 */
.L_x_119:
        /* <DEDUP_REMOVED lines=9> */
[----:B------:R-:W-:-:S13]  /*3ff0*/  ISETP.GT.AND P5, PT, R16, 0x40, P6 ;  /* 0x000000401000780c */ /* 0x000fda00037a4270 */
[----:B0-----:R-:W-:Y:S05]  /*4000*/  @!P5 BRA `(.L_x_122) ;  /* 0x000000000004d947 */ /* 0x001fea0003800000 */
[----:B------:R0:W5:Y:S02]  /*4010*/  LDG.E.LTC128B.U16 R56, desc[UR12][R6.64+0x50] ;  /* 0x0000500c06387981 */ /* 0x000164000c1e1520 */
.L_x_122:
[----:B------:R-:W-:Y:S05]  /*4020*/  BSYNC B0 ;  /* 0x0000000000007941 */ /* 0x000fea0003800000 */
.L_x_121:
        /* <DEDUP_REMOVED lines=12> */
.L_x_124:
[----:B------:R-:W-:Y:S05]  /*40f0*/  BSYNC B0 ;  /* 0x0000000000007941 */ /* 0x000fea0003800000 */
.L_x_123:
[----:B-----5:R-:W-:Y:S01]  /*4100*/  IMAD.U32 R3, R56, 0x10000, RZ ;  /* 0x0001000038037824 */ /* 0x020fe200078e00ff */
[----:B------:R-:W-:Y:S01]  /*4110*/  ISETP.GT.AND P6, PT, R16, 0x48, P6 ;  /* 0x000000481000780c */ /* 0x000fe200037c4270 */
[----:B------:R-:W-:Y:S02]  /*4120*/  BSSY B0, `(.L_x_125) ;  /* 0x000000a000007945 */ /* 0x000fe40003800000 */
[----:B------:R-:W-:Y:S01]  /*4130*/  FMUL R2, R3, R14 ;  /* 0x0000000e03027220 */ /* 0x000fe20000400000 */
[----:B------:R-:W-:-:S03]  /*4140*/  @P5 IMAD.MOV.U32 R3, RZ, RZ, R11 ;  /* 0x000000ffff035224 */ /* 0x000fc600078e000b */
[----:B------:R-:W-:-:S05]  /*4150*/  FFMA R2, R45, R0, R2 ;  /* 0x000000002d027223 */ /* 0x000fca0000000002 */
[----:B------:R-:W-:-:S04]  /*4160*/  F2FP.BF16.F32.PACK_AB R2, RZ, R2 ;  /* 0x00000002ff02723e */ /* 0x000fc800000010ff */
[----:B------:R-:W-:Y:S01]  /*4170*/  PRMT R4, R2, 0x7610, R4 ;  /* 0x0000761002047816 */ /* 0x000fe20000000004 */
[----:B------:R-:W-:-:S05]  /*4180*/  @P5 IMAD.MOV.U32 R2, RZ, RZ, R10 ;  /* 0x000000ffff025224 */ /* 0x000fca00078e000a */
[----:B------:R0:W-:Y:S01]  /*4190*/  @P5 STG.E.U16 desc[UR12][R2.64+0x52], R4 ;  /* 0x0000520402005986 */ /* 0x0001e2000c10150c */
[----:B------:R-:W-:Y:S05]  /*41a0*/  @!P6 BRA `(.L_x_126) ;  /* 0x000000000004e947 */ /* 0x000fea0003800000 */
[----:B------:R0:W5:Y:S02]  /*41b0*/  LDG.E.LTC128B.U16 R56, desc[UR12][R8.64+0x50] ;  /* 0x0000500c08387981 */ /* 0x000164000c1e1520 */
.L_x_126:
[----:B------:R-:W-:Y:S05]  /*41c0*/  BSYNC B0 ;  /* 0x0000000000007941 */ /* 0x000fea0003800000 */
.L_x_125:
[----:B0----5:R-:W-:Y:S01]  /*41d0*/  IMAD.U32 R3, R56, 0x10000, RZ ;  /* 0x0001000038037824 */ /* 0x021fe200078e00ff */
[----:B------:R-:W-:Y:S01]  /*41e0*/  ISETP.GT.AND P4, PT, R16, 0x48, P4 ;  /* 0x000000481000780c */ /* 0x000fe20002784270 */
[----:B------:R-:W-:Y:S01]  /*41f0*/  @P6 IMAD.MOV.U32 R2, RZ, RZ, R18 ;  /* 0x000000ffff026224 */ /* 0x000fe200078e0012 */
[----:B------:R-:W-:Y:S01]  /*4200*/  BSSY B0, `(.L_x_127) ;  /* 0x0000009000007945 */ /* 0x000fe20003800000 */
[----:B------:R-:W-:-:S04]  /*4210*/  FMUL R3, R3, R14 ;  /* 0x0000000e03037220 */ /* 0x000fc80000400000 */
[----:B------:R-:W-:-:S05]  /*4220*/  FFMA R3, R46, R0, R3 ;  /* 0x000000002e037223 */ /* 0x000fca0000000003 */
[----:B------:R-:W-:-:S04]  /*4230*/  F2FP.BF16.F32.PACK_AB R3, RZ, R3 ;  /* 0x00000003ff03723e */ /* 0x000fc800000010ff */
[----:B------:R-:W-:Y:S01]  /*4240*/  PRMT R4, R3, 0x7610, R4 ;  /* 0x0000761003047816 */ /* 0x000fe20000000004 */
[----:B------:R-:W-:-:S05]  /*4250*/  @P6 IMAD.MOV.U32 R3, RZ, RZ, R19 ;  /* 0x000000ffff036224 */ /* 0x000fca00078e0013 */
[----:B------:R0:W-:Y:S01]  /*4260*/  @P6 STG.E.U16 desc[UR12][R2.64+0x50], R4 ;  /* 0x0000500402006986 */ /* 0x0001e2000c10150c */
[----:B------:R-:W-:Y:S05]  /*4270*/  @!P4 BRA `(.L_x_128) ;  /* 0x000000000004c947 */ /* 0x000fea0003800000 */
[----:B------:R0:W5:Y:S02]  /*4280*/  LDG.E.LTC128B.U16 R56, desc[UR12][R8.64+0x52] ;  /* 0x0000520c08387981 */ /* 0x000164000c1e1520 */
.L_x_128:
[----:B------:R-:W-:Y:S05]  /*4290*/  BSYNC B0 ;  /* 0x0000000000007941 */ /* 0x000fea0003800000 */
.L_x_127:
[----:B0----5:R-:W-:Y:S01]  /*42a0*/  IMAD.U32 R3, R56, 0x10000, RZ ;  /* 0x0001000038037824 */ /* 0x021fe200078e00ff */
        /* <DEDUP_REMOVED lines=11> */
.L_x_130:
[----:B------:R-:W-:Y:S05]  /*4360*/  BSYNC B0 ;  /* 0x0000000000007941 */ /* 0x000fea0003800000 */
.L_x_129:
        /* <DEDUP_REMOVED lines=12> */
.L_x_132:
[----:B------:R-:W-:Y:S05]  /*4430*/  BSYNC B0 ;  /* 0x0000000000007941 */ /* 0x000fea0003800000 */
.L_x_131:
        /* <DEDUP_REMOVED lines=12> */
.L_x_134:
[----:B------:R-:W-:Y:S05]  /*4500*/  BSYNC B0 ;  /* 0x0000000000007941 */ /* 0x000fea0003800000 */
.L_x_133:
        /* <DEDUP_REMOVED lines=12> */
.L_x_136:
[----:B------:R-:W-:Y:S05]  /*45d0*/  BSYNC B0 ;  /* 0x0000000000007941 */ /* 0x000fea0003800000 */
.L_x_135:
        /* <DEDUP_REMOVED lines=12> */
.L_x_138:
[----:B------:R-:W-:Y:S05]  /*46a0*/  BSYNC B0 ;  /* 0x0000000000007941 */ /* 0x000fea0003800000 */
.L_x_137:
        /* <DEDUP_REMOVED lines=12> */
.L_x_140:
[----:B------:R-:W-:Y:S05]  /*4770*/  BSYNC B0 ;  /* 0x0000000000007941 */ /* 0x000fea0003800000 */
.L_x_139:
        /* <DEDUP_REMOVED lines=9> */
.L_x_142:
[----:B------:R-:W-:Y:S05]  /*4810*/  BSYNC B0 ;  /* 0x0000000000007941 */ /* 0x000fea0003800000 */
.L_x_141:
[----:B-----5:R-:W-:Y:S01]  /*4820*/  IMAD.U32 R3, R56, 0x10000, RZ ;  /* 0x0001000038037824 */ /* 0x020fe200078e00ff */
[----:B------:R-:W-:Y:S01]  /*4830*/  ISETP.GT.AND P0, PT, R16, 0x48, P0 ;  /* 0x000000481000780c */ /* 0x000fe20000704270 */
[----:B0-----:R-:W-:Y:S01]  /*4840*/  @P1 IMAD.MOV.U32 R2, RZ, RZ, R18 ;  /* 0x000000ffff021224 */ /* 0x001fe200078e0012 */
        /* <DEDUP_REMOVED lines=9> */
.L_x_144:
[----:B------:R-:W-:Y:S05]  /*48e0*/  BSYNC B0 ;  /* 0x0000000000007941 */ /* 0x000fea0003800000 */
.L_x_143:
[----:B0----5:R-:W-:-:S04]  /*48f0*/  IMAD.U32 R3, R56, 0x10000, RZ ;  /* 0x0001000038037824 */ /* 0x021fc800078e00ff */
[----:B------:R-:W-:-:S04]  /*4900*/  FMUL R14, R3, R14 ;  /* 0x0000000e030e7220 */ /* 0x000fc80000400000 */
[----:B------:R-:W-:Y:S01]  /*4910*/  FFMA R14, R55, R0, R14 ;  /* 0x00000000370e7223 */ /* 0x000fe2000000000e */
[----:B------:R-:W-:Y:S06]  /*4920*/  @!P0 EXIT ;  /* 0x000000000000894d */ /* 0x000fec0003800000 */
[----:B------:R-:W-:-:S05]  /*4930*/  F2FP.BF16.F32.PACK_AB R14, RZ, R14 ;  /* 0x0000000eff0e723e */ /* 0x000fca00000010ff */
[----:B------:R-:W-:Y:S01]  /*4940*/  STG.E.U16 desc[UR12][R18.64+0x72], R14 ;  /* 0x0000720e12007986 */ /* 0x000fe2000c10150c */
[----:B------:R-:W-:Y:S05]  /*4950*/  EXIT ;  /* 0x000000000000794d */ /* 0x000fea0003800000 */
.L_x_22:
[----:B------:R-:W-:Y:S01]  /*4960*/  ULDC.64 UR4, c[0x0][0x650] ;  /* 0x0001940000047ab9 */ /* 0x000fe20000000a00 */
[-C--:B------:R-:W-:Y:S01]  /*4970*/  FMUL R56, R56, R0.reuse ;  /* 0x0000000038387220 */ /* 0x080fe20000400000 */
[----:B------:R-:W-:Y:S01]  /*4980*/  LEA R2, P1, R10, UR4, 0x1 ;  /* 0x000000040a027c11 */ /* 0x000fe2000f8208ff */
[----:B------:R-:W-:Y:S01]  /*4990*/  IMAD.SHL.U32 R7, R20, 0x2, RZ ;  /* 0x0000000214077824 */ /* 0x000fe200078e00ff */
[----:B------:R-:W-:Y:S01]  /*49a0*/  ISETP.GT.AND P6, PT, R15, 0x1, PT ;  /* 0x000000010f00780c */ /* 0x000fe20003fc4270 */
[----:B------:R-:W-:Y:S01]  /*49b0*/  FMUL R57, R57, R0 ;  /* 0x0000000039397220 */ /* 0x000fe20000400000 */
[----:B------:R-:W-:Y:S01]  /*49c0*/  F2FP.BF16.F32.PACK_AB R56, RZ, R56 ;  /* 0x00000038ff38723e */ /* 0x000fe200000010ff */
[-C--:B------:R-:W-:Y:S01]  /*49d0*/  FMUL R58, R58, R0.reuse ;  /* 0x000000003a3a7220 */ /* 0x080fe20000400000 */
[----:B------:R-:W-:Y:S01]  /*49e0*/  LEA.HI.X R3, R10, UR5, R13, 0x1, P1 ;  /* 0x000000050a037c11 */ /* 0x000fe200088f0c0d */
[-C--:B------:R-:W-:Y:S01]  /*49f0*/  FMUL R59, R59, R0.reuse ;  /* 0x000000003b3b7220 */ /* 0x080fe20000400000 */
[----:B------:R-:W-:Y:S01]  /*4a00*/  ISETP.GT.AND P2, PT, R15, RZ, PT ;  /* 0x000000ff0f00720c */ /* 0x000fe20003f44270 */
[-C--:B------:R-:W-:Y:S01]  /*4a10*/  FMUL R60, R60, R0.reuse ;  /* 0x000000003c3c7220 */ /* 0x080fe20000400000 */
[C---:B------:R-:W-:Y:S01]  /*4a20*/  ISETP.GT.AND P1, PT, R16.reuse, RZ, P6 ;  /* 0x000000ff1000720c */ /* 0x040fe20003724270 */
[----:B------:R-:W-:Y:S01]  /*4a30*/  @P0 STG.E.U16 desc[UR12][R2.64], R56 ;  /* 0x0000003802000986 */ /* 0x000fe2000c10150c */
[----:B------:R-:W-:Y:S01]  /*4a40*/  ISETP.GT.AND P0, PT, R16, 0x8, P2 ;  /* 0x000000081000780c */ /* 0x000fe20001704270 */
[-C--:B------:R-:W-:Y:S01]  /*4a50*/  FMUL R61, R61, R0.reuse ;  /* 0x000000003d3d7220 */ /* 0x080fe20000400000 */
[----:B------:R-:W-:Y:S01]  /*4a60*/  SHF.L.U64.HI R19, R20, 0x1, R19 ;  /* 0x0000000114137819 */ /* 0x000fe20000010213 */
[----:B------:R-:W-:Y:S01]  /*4a70*/  FMUL R62, R62, R0 ;  /* 0x000000003e3e7220 */ /* 0x000fe20000400000 */
[----:B------:R-:W-:Y:S01]  /*4a80*/  IADD3 R4, P3, R7, R2, RZ ;  /* 0x0000000207047210 */ /* 0x000fe20007f7e0ff */
[-C--:B------:R-:W-:Y:S01]  /*4a90*/  FMUL R63, R63, R0.reuse ;  /* 0x000000003f3f7220 */ /* 0x080fe20000400000 */
[----:B------:R-:W-:Y:S01]  /*4aa0*/  F2FP.BF16.F32.PACK_AB R57, RZ, R57 ;  /* 0x00000039ff39723e */ /* 0x000fe200000010ff */
[----:B------:R-:W-:Y:S01]  /*4ab0*/  FMUL R64, R64, R0 ;  /* 0x0000000040407220 */ /* 0x000fe20000400000 */
[----:B------:R-:W-:Y:S01]  /*4ac0*/  F2FP.BF16.F32.PACK_AB R58, RZ, R58 ;  /* 0x0000003aff3a723e */ /* 0x000fe200000010ff */
[----:B------:R-:W-:Y:S01]  /*4ad0*/  IMAD.X R5, R19, 0x1, R3, P3 ;  /* 0x0000000113057824 */ /* 0x000fe200018e0603 */
[C---:B------:R-:W-:Y:S01]  /*4ae0*/  ISETP.GT.AND P5, PT, R15.reuse, 0x8, PT ;  /* 0x000000080f00780c */ /* 0x040fe20003fa4270 */
[----:B------:R-:W-:Y:S01]  /*4af0*/  @P1 STG.E.U16 desc[UR12][R2.64+0x2], R57 ;  /* 0x0000023902001986 */ /* 0x000fe2000c10150c */
[----:B------:R-:W-:Y:S01]  /*4b00*/  ISETP.GT.AND P4, PT, R15, 0x9, PT ;  /* 0x000000090f00780c */ /* 0x000fe20003f84270 */
[-C--:B------:R-:W-:Y:S01]  /*4b10*/  FMUL R65, R65, R0.reuse ;  /* 0x0000000041417220 */ /* 0x080fe20000400000 */
[C---:B------:R-:W-:Y:S01]  /*4b20*/  ISETP.GT.AND P2, PT, R16.reuse, 0x8, P6 ;  /* 0x000000081000780c */ /* 0x040fe20003744270 */
[----:B------:R-:W-:Y:S01]  /*4b30*/  @P0 STG.E.U16 desc[UR12][R4.64], R58 ;  /* 0x0000003a04000986 */ /* 0x000fe2000c10150c */
[----:B------:R-:W-:Y:S01]  /*4b40*/  ISETP.GT.AND P0, PT, R16, RZ, P5 ;  /* 0x000000ff1000720c */ /* 0x000fe20002f04270 */
[-C--:B------:R-:W-:Y:S01]  /*4b50*/  FMUL R66, R66, R0.reuse ;  /* 0x0000000042427220 */ /* 0x080fe20000400000 */
[----:B------:R-:W-:Y:S01]  /*4b60*/  ISETP.GT.AND P1, PT, R16, RZ, P4 ;  /* 0x000000ff1000720c */ /* 0x000fe20002724270 */
[-C--:B------:R-:W-:Y:S01]  /*4b70*/  FMUL R67, R67, R0.reuse ;  /* 0x0000000043437220 */ /* 0x080fe20000400000 */
[----:B------:R-:W-:Y:S01]  /*4b80*/  F2FP.BF16.F32.PACK_AB R59, RZ, R59 ;  /* 0x0000003bff3b723e */ /* 0x000fe200000010ff */
[----:B------:R-:W-:Y:S01]  /*4b90*/  FMUL R68, R68, R0 ;  /* 0x0000000044447220 */ /* 0x000fe20000400000 */
[----:B------:R-:W-:Y:S01]  /*4ba0*/  F2FP.BF16.F32.PACK_AB R60, RZ, R60 ;  /* 0x0000003cff3c723e */ /* 0x000fe200000010ff */
[-C--:B------:R-:W-:Y:S01]  /*4bb0*/  FMUL R69, R69, R0.reuse ;  /* 0x0000000045457220 */ /* 0x080fe20000400000 */
[----:B------:R-:W-:Y:S01]  /*4bc0*/  F2FP.BF16.F32.PACK_AB R61, RZ, R61 ;  /* 0x0000003dff3d723e */ /* 0x000fe200000010ff */
[-C--:B------:R-:W-:Y:S01]  /*4bd0*/  FMUL R70, R70, R0.reuse ;  /* 0x0000000046467220 */ /* 0x080fe20000400000 */
[C---:B------:R-:W-:Y:S01]  /*4be0*/  SHF.L.U64.HI R9, R17.reuse, 0x1, R18 ;  /* 0x0000000111097819 */ /* 0x040fe20000010212 */
[----:B------:R-:W-:Y:S01]  /*4bf0*/  IMAD.SHL.U32 R17, R17, 0x2, RZ ;  /* 0x0000000211117824 */ /* 0x000fe200078e00ff */
[----:B------:R-:W-:Y:S01]  /*4c00*/  @P2 STG.E.U16 desc[UR12][R4.64+0x2], R59 ;  /* 0x0000023b04002986 */ /* 0x000fe2000c10150c */
[----:B------:R-:W-:Y:S01]  /*4c10*/  ISETP.GT.AND P2, PT, R16, 0x8, P5 ;  /* 0x000000081000780c */ /* 0x000fe20002f44270 */
[----:B------:R-:W-:Y:S01]  /*4c20*/  FMUL R71, R71, R0 ;  /* 0x0000000047477220 */ /* 0x000fe20000400000 */
[----:B------:R-:W-:Y:S01]  /*4c30*/  ISETP.GT.AND P3, PT, R15, 0x10, PT ;  /* 0x000000100f00780c */ /* 0x000fe20003f64270 */
[----:B------:R-:W-:Y:S01]  /*4c40*/  @P0 STG.E.U16 desc[UR12][R2.64+0x10], R60 ;  /* 0x0000103c02000986 */ /* 0x000fe2000c10150c */
[----:B------:R-:W-:Y:S01]  /*4c50*/  F2FP.BF16.F32.PACK_AB R62, RZ, R62 ;  /* 0x0000003eff3e723e */ /* 0x000fe200000010ff */
[----:B------:R-:W-:Y:S01]  /*4c60*/  FMUL R72, R72, R0 ;  /* 0x0000000048487220 */ /* 0x000fe20000400000 */
[----:B------:R-:W-:Y:S01]  /*4c70*/  F2FP.BF16.F32.PACK_AB R63, RZ, R63 ;  /* 0x0000003fff3f723e */ /* 0x000fe200000010ff */
[----:B------:R-:W-:Y:S01]  /*4c80*/  @P1 STG.E.U16 desc[UR12][R2.64+0x12], R61 ;  /* 0x0000123d02001986 */ /* 0x000fe2000c10150c */
[----:B------:R-:W-:Y:S01]  /*4c90*/  IADD3 R6, P0, P1, R17, R2, R7 ;  /* 0x0000000211067210 */ /* 0x000fe2000791e007 */
[----:B------:R-:W-:Y:S01]  /*4ca0*/  FMUL R73, R73, R0 ;  /* 0x0000000049497220 */ /* 0x000fe20000400000 */
[----:B------:R-:W-:Y:S01]  /*4cb0*/  F2FP.BF16.F32.PACK_AB R64, RZ, R64 ;  /* 0x00000040ff40723e */ /* 0x000fe200000010ff */
[-C--:B------:R-:W-:Y:S01]  /*4cc0*/  FMUL R74, R74, R0.reuse ;  /* 0x000000004a4a7220 */ /* 0x080fe20000400000 */
[----:B------:R-:W-:Y:S01]  /*4cd0*/  IADD3.X R7, R9, R3, R19, P0, P1 ;  /* 0x0000000309077210 */ /* 0x000fe200007e2413 */
[----:B------:R-:W-:Y:S01]  /*4ce0*/  @P2 STG.E.U16 desc[UR12][R4.64+0x10], R62 ;  /* 0x0000103e04002986 */ /* 0x000fe2000c10150c */
[C---:B------:R-:W-:Y:S01]  /*4cf0*/  ISETP.GT.AND P1, PT, R16.reuse, 0x8, P4 ;  /* 0x000000081000780c */ /* 0x040fe20002724270 */
[-C--:B------:R-:W-:Y:S01]  /*4d00*/  FMUL R75, R75, R0.reuse ;  /* 0x000000004b4b7220 */ /* 0x080fe20000400000 */
[----:B------:R-:W-:Y:S01]  /*4d10*/  ISETP.GT.AND P0, PT, R16, RZ, P3 ;  /* 0x000000ff1000720c */ /* 0x000fe20001f04270 */
[-C--:B------:R-:W-:Y:S01]  /*4d20*/  FMUL R76, R76, R0.reuse ;  /* 0x000000004c4c7220 */ /* 0x080fe20000400000 */
[----:B------:R-:W-:Y:S01]  /*4d30*/  ISETP.GT.AND P2, PT, R15, 0x11, PT ;  /* 0x000000110f00780c */ /* 0x000fe20003f44270 */
[-C--:B------:R-:W-:Y:S01]  /*4d40*/  FMUL R77, R77, R0.reuse ;  /* 0x000000004d4d7220 */ /* 0x080fe20000400000 */
[----:B------:R-:W-:Y:S01]  /*4d50*/  F2FP.BF16.F32.PACK_AB R65, RZ, R65 ;  /* 0x00000041ff41723e */ /* 0x000fe200000010ff */
[----:B------:R-:W-:Y:S01]  /*4d60*/  FMUL R78, R78, R0 ;  /* 0x000000004e4e7220 */ /* 0x000fe20000400000 */
[----:B------:R-:W-:Y:S01]  /*4d70*/  F2FP.BF16.F32.PACK_AB R66, RZ, R66 ;  /* 0x00000042ff42723e */ /* 0x000fe200000010ff */
[-C--:B------:R-:W-:Y:S01]  /*4d80*/  FMUL R79, R79, R0.reuse ;  /* 0x000000004f4f7220 */ /* 0x080fe20000400000 */
[----:B------:R-:W-:Y:S01]  /*4d90*/  F2FP.BF16.F32.PACK_AB R67, RZ, R67 ;  /* 0x00000043ff43723e */ /* 0x000fe200000010ff */
[----:B------:R-:W-:Y:S01]  /*4da0*/  FMUL R80, R80, R0 ;  /* 0x0000000050507220 */ /* 0x000fe20000400000 */
[----:B------:R-:W-:Y:S01]  /*4db0*/  F2FP.BF16.F32.PACK_AB R68, RZ, R68 ;  /* 0x00000044ff44723e */ /* 0x000fe200000010ff */
[----:B------:R-:W-:Y:S01]  /*4dc0*/  @P1 STG.E.U16 desc[UR12][R4.64+0x12], R63 ;  /* 0x0000123f04001986 */ /* 0x000fe2000c10150c */
[----:B------:R-:W-:Y:S01]  /*4dd0*/  ISETP.GT.AND P1, PT, R15, 0x19, PT ;  /* 0x000000190f00780c */ /* 0x000fe20003f24270 */
[-C--:B------:R-:W-:Y:S01]  /*4de0*/  FMUL R81, R81, R0.reuse ;  /* 0x0000000051517220 */ /* 0x080fe20000400000 */
[----:B------:R-:W-:Y:S01]  /*4df0*/  F2FP.BF16.F32.PACK_AB R69, RZ, R69 ;  /* 0x00000045ff45723e */ /* 0x000fe200000010ff */
[----:B------:R-:W-:Y:S01]  /*4e00*/  @P0 STG.E.U16 desc[UR12][R2.64+0x20], R64 ;  /* 0x0000204002000986 */ /* 0x000fe2000c10150c */
[----:B------:R-:W-:Y:S01]  /*4e10*/  ISETP.GT.AND P0, PT, R16, RZ, P2 ;  /* 0x000000ff1000720c */ /* 0x000fe20001704270 */
[----:B------:R-:W-:Y:S01]  /*4e20*/  FMUL R82, R82, R0 ;  /* 0x0000000052527220 */ /* 0x000fe20000400000 */
[----:B------:R-:W-:Y:S01]  /*4e30*/  F2FP.BF16.F32.PACK_AB R70, RZ, R70 ;  /* 0x00000046ff46723e */ /* 0x000fe200000010ff */
        /* <DEDUP_REMOVED lines=10> */
[----:B------:R-:W-:Y:S01]  /*4ee0*/  @P0 STG.E.U16 desc[UR12][R2.64+0x22], R65 ;  /* 0x0000224102000986 */ /* 0x000fe2000c10150c */
[----:B------:R-:W-:Y:S01]  /*4ef0*/  ISETP.GT.AND P0, PT, R16, 0x8, P3 ;  /* 0x000000081000780c */ /* 0x000fe20001f04270 */
[-C--:B------:R-:W-:Y:S01]  /*4f00*/  FMUL R24, R24, R0.reuse ;  /* 0x0000000018187220 */ /* 0x080fe20000400000 */
[----:B------:R-:W-:Y:S01]  /*4f10*/  ISETP.GT.AND P5, PT, R15, 0x28, PT ;  /* 0x000000280f00780c */ /* 0x000fe20003fa4270 */
        /* <DEDUP_REMOVED lines=8> */
[-C--:B------:R-:W-:Y:S01]  /*4fa0*/  FMUL R29, R29, R0.reuse ;  /* 0x000000001d1d7220 */ /* 0x080fe20000400000 */
[C---:B------:R-:W-:Y:S01]  /*4fb0*/  ISETP.GT.AND P4, PT, R15.reuse, 0x30, PT ;  /* 0x000000300f00780c */ /* 0x040fe20003f84270 */
[----:B------:R-:W-:Y:S01]  /*4fc0*/  @P0 STG.E.U16 desc[UR12][R4.64+0x20], R66 ;  /* 0x0000204204000986 */ /* 0x000fe2000c10150c */
[----:B------:R-:W-:Y:S01]  /*4fd0*/  ISETP.GT.AND P0, PT, R16, 0x8, P2 ;  /* 0x000000081000780c */ /* 0x000fe20001704270 */
[-C--:B------:R-:W-:Y:S01]  /*4fe0*/  FMUL R30, R30, R0.reuse ;  /* 0x000000001e1e7220 */ /* 0x080fe20000400000 */
[----:B------:R-:W-:Y:S01]  /*4ff0*/  ISETP.GT.AND P2, PT, R15, 0x18, PT ;  /* 0x000000180f00780c */ /* 0x000fe20003f44270 */
[----:B------:R-:W-:Y:S01]  /*5000*/  FMUL R31, R31, R0 ;  /* 0x000000001f1f7220 */ /* 0x000fe20000400000 */
[----:B------:R-:W-:Y:S01]  /*5010*/  F2FP.BF16.F32.PACK_AB R80, RZ, R80 ;  /* 0x00000050ff50723e */ /* 0x000fe200000010ff */
        /* <DEDUP_REMOVED lines=8> */
[----:B------:R-:W-:Y:S01]  /*50a0*/  @P0 STG.E.U16 desc[UR12][R4.64+0x22], R67 ;  /* 0x0000224304000986 */ /* 0x000fe2000c10150c */
[----:B------:R-:W-:Y:S01]  /*50b0*/  ISETP.GT.AND P0, PT, R16, RZ, P2 ;  /* 0x000000ff1000720c */ /* 0x000fe20001704270 */
[----:B------:R-:W-:Y:S01]  /*50c0*/  FMUL R36, R36, R0 ;  /* 0x0000000024247220 */ /* 0x000fe20000400000 */
[----:B------:R-:W-:Y:S01]  /*50d0*/  F2FP.BF16.F32.PACK_AB R84, RZ, R84 ;  /* 0x00000054ff54723e */ /* 0x000fe200000010ff */
[-C--:B------:R-:W-:Y:S01]  /*50e0*/  FMUL R37, R37, R0.reuse ;  /* 0x0000000025257220 */ /* 0x080fe20000400000 */
[----:B------:R-:W-:Y:S01]  /*50f0*/  P2R R12, PR, RZ, 0x20 ;  /* 0x00000020ff0c7803 */ /* 0x000fe20000000000 */
        /* <DEDUP_REMOVED lines=9> */
[----:B------:R-:W-:Y:S01]  /*5190*/  ISETP.GT.AND P0, PT, R16, RZ, P1 ;  /* 0x000000ff1000720c */ /* 0x000fe20000f04270 */
        /* <DEDUP_REMOVED lines=13> */
[----:B------:R-:W-:Y:S01]  /*5270*/  ISETP.GT.AND P0, PT, R16, 0x8, P2 ;  /* 0x000000081000780c */ /* 0x000fe20001704270 */
        /* <DEDUP_REMOVED lines=17> */
[----:B------:R-:W-:-:S02]  /*5390*/  F2FP.BF16.F32.PACK_AB R36, RZ, R36 ;  /* 0x00000024ff24723e */ /* 0x000fc400000010ff */
[----:B------:R-:W-:Y:S02]  /*53a0*/  F2FP.BF16.F32.PACK_AB R37, RZ, R37 ;  /* 0x00000025ff25723e */ /* 0x000fe400000010ff */
[----:B------:R-:W-:Y:S02]  /*53b0*/  F2FP.BF16.F32.PACK_AB R38, RZ, R38 ;  /* 0x00000026ff26723e */ /* 0x000fe400000010ff */
[----:B------:R-:W-:Y:S02]  /*53c0*/  F2FP.BF16.F32.PACK_AB R39, RZ, R39 ;  /* 0x00000027ff27723e */ /* 0x000fe400000010ff */
[----:B------:R-:W-:Y:S01]  /*53d0*/  F2FP.BF16.F32.PACK_AB R40, RZ, R40 ;  /* 0x00000028ff28723e */ /* 0x000fe200000010ff */
[----:B------:R-:W-:Y:S01]  /*53e0*/  @P0 STG.E.U16 desc[UR12][R4.64+0x32], R71 ;  /* 0x0000324704000986 */ /* 0x000fe2000c10150c */
[----:B------:R-:W-:Y:S02]  /*53f0*/  ISETP.GT.AND P0, PT, R16, RZ, P2 ;  /* 0x000000ff1000720c */ /* 0x000fe40001704270 */
[----:B------:R-:W-:-:S02]  /*5400*/  F2FP.BF16.F32.PACK_AB R41, RZ, R41 ;  /* 0x00000029ff29723e */ /* 0x000fc400000010ff */
[----:B------:R-:W-:Y:S02]  /*5410*/  F2FP.BF16.F32.PACK_AB R42, RZ, R42 ;  /* 0x0000002aff2a723e */ /* 0x000fe400000010ff */
[----:B------:R-:W-:Y:S02]  /*5420*/  F2FP.BF16.F32.PACK_AB R43, RZ, R43 ;  /* 0x0000002bff2b723e */ /* 0x000fe400000010ff */
[----:B------:R-:W-:Y:S02]  /*5430*/  F2FP.BF16.F32.PACK_AB R44, RZ, R44 ;  /* 0x0000002cff2c723e */ /* 0x000fe400000010ff */
[----:B------:R-:W-:Y:S02]  /*5440*/  F2FP.BF16.F32.PACK_AB R45, RZ, R45 ;  /* 0x0000002dff2d723e */ /* 0x000fe400000010ff */
[----:B------:R-:W-:Y:S01]  /*5450*/  F2FP.BF16.F32.PACK_AB R46, RZ, R46 ;  /* 0x0000002eff2e723e */ /* 0x000fe200000010ff */
[----:B------:R-:W-:Y:S01]  /*5460*/  @P0 STG.E.U16 desc[UR12][R2.64+0x40], R72 ;  /* 0x0000404802000986 */ /* 0x000fe2000c10150c */
[----:B------:R-:W-:-:S02]  /*5470*/  ISETP.GT.AND P0, PT, R16, RZ, P1 ;  /* 0x000000ff1000720c */ /* 0x000fc40000f04270 */
[----:B------:R-:W-:Y:S02]  /*5480*/  F2FP.BF16.F32.PACK_AB R47, RZ, R47 ;  /* 0x0000002fff2f723e */ /* 0x000fe400000010ff */
[----:B------:R-:W-:Y:S02]  /*5490*/  F2FP.BF16.F32.PACK_AB R48, RZ, R48 ;  /* 0x00000030ff30723e */ /* 0x000fe400000010ff */
[----:B------:R-:W-:Y:S02]  /*54a0*/  F2FP.BF16.F32.PACK_AB R49, RZ, R49 ;  /* 0x00000031ff31723e */ /* 0x000fe400000010ff */
[----:B------:R-:W-:Y:S02]  /*54b0*/  F2FP.BF16.F32.PACK_AB R50, RZ, R50 ;  /* 0x00000032ff32723e */ /* 0x000fe400000010ff */
[----:B------:R-:W-:Y:S02]  /*54c0*/  F2FP.BF16.F32.PACK_AB R51, RZ, R51 ;  /* 0x00000033ff33723e */ /* 0x000fe400000010ff */
[----:B------:R-:W-:Y:S01]  /*54d0*/  F2FP.BF16.F32.PACK_AB R52, RZ, R52 ;  /* 0x00000034ff34723e */ /* 0x000fe200000010ff */
[----:B------:R-:W-:Y:S01]  /*54e0*/  @P0 STG.E.U16 desc[UR12][R2.64+0x42], R73 ;  /* 0x0000424902000986 */ /* 0x000fe2000c10150c */
[----:B------:R-:W-:-:S02]  /*54f0*/  ISETP.GT.AND P0, PT, R16, 0x8, P2 ;  /* 0x000000081000780c */ /* 0x000fc40001704270 */
[----:B------:R-:W-:Y:S02]  /*5500*/  ISETP.GT.AND P2, PT, R15, 0x38, PT ;  /* 0x000000380f00780c */ /* 0x000fe40003f44270 */
[----:B------:R-:W-:Y:S02]  /*5510*/  F2FP.BF16.F32.PACK_AB R53, RZ, R53 ;  /* 0x00000035ff35723e */ /* 0x000fe400000010ff */
[----:B------:R-:W-:-:S07]  /*5520*/  F2FP.BF16.F32.PACK_AB R54, RZ, R54 ;  /* 0x00000036ff36723e */ /* 0x000fce00000010ff */
[----:B------:R-:W-:Y:S01]  /*5530*/  @P0 STG.E.U16 desc[UR12][R4.64+0x40], R74 ;  /* 0x0000404a04000986 */ /* 0x000fe2000c10150c */
[----:B------:R-:W-:-:S13]  /*5540*/  ISETP.GT.AND P0, PT, R16, 0x8, P1 ;  /* 0x000000081000780c */ /* 0x000fda0000f04270 */
[----:B------:R-:W-:Y:S01]  /*5550*/  @P0 STG.E.U16 desc[UR12][R4.64+0x42], R75 ;  /* 0x0000424b04000986 */ /* 0x000fe2000c10150c */
[----:B------:R-:W-:-:S13]  /*5560*/  ISETP.GT.AND P0, PT, R16, RZ, P5 ;  /* 0x000000ff1000720c */ /* 0x000fda0002f04270 */
[----:B------:R-:W-:Y:S01]  /*5570*/  @P0 STG.E.U16 desc[UR12][R2.64+0x50], R76 ;  /* 0x0000504c02000986 */ /* 0x000fe2000c10150c */
[----:B------:R-:W-:-:S04]  /*5580*/  ISETP.GT.AND P0, PT, R15, 0x29, PT ;  /* 0x000000290f00780c */ /* 0x000fc80003f04270 */
[----:B------:R-:W-:Y:S02]  /*5590*/  ISETP.GT.AND P1, PT, R16, RZ, P0 ;  /* 0x000000ff1000720c */ /* 0x000fe40000724270 */
[----:B------:R-:W-:-:S11]  /*55a0*/  P2R R13, PR, RZ, 0x1 ;  /* 0x00000001ff0d7803 */ /* 0x000fd60000000000 */
[----:B------:R-:W-:Y:S01]  /*55b0*/  @P1 STG.E.U16 desc[UR12][R2.64+0x52], R77 ;  /* 0x0000524d02001986 */ /* 0x000fe2000c10150c */
[----:B------:R-:W-:-:S13]  /*55c0*/  ISETP.GT.AND P1, PT, R16, 0x8, P5 ;  /* 0x000000081000780c */ /* 0x000fda0002f24270 */
[----:B------:R-:W-:Y:S01]  /*55d0*/  @P1 STG.E.U16 desc[UR12][R4.64+0x50], R78 ;  /* 0x0000504e04001986 */ /* 0x000fe2000c10150c */
[C---:B------:R-:W-:Y:S02]  /*55e0*/  ISETP.GT.AND P1, PT, R16.reuse, 0x8, P0 ;  /* 0x000000081000780c */ /* 0x040fe40000724270 */
[----:B------:R-:W-:-:S11]  /*55f0*/  ISETP.GT.AND P0, PT, R16, 0x8, P2 ;  /* 0x000000081000780c */ /* 0x000fd60001704270 */
[----:B------:R-:W-:Y:S01]  /*5600*/  @P1 STG.E.U16 desc[UR12][R4.64+0x52], R79 ;  /* 0x0000524f04001986 */ /* 0x000fe2000c10150c */
[----:B------:R-:W-:-:S13]  /*5610*/  ISETP.GT.AND P1, PT, R16, RZ, P4 ;  /* 0x000000ff1000720c */ /* 0x000fda0002724270 */
[----:B------:R-:W-:Y:S01]  /*5620*/  @P1 STG.E.U16 desc[UR12][R2.64+0x60], R80 ;  /* 0x0000605002001986 */ /* 0x000fe2000c10150c */
[----:B------:R-:W-:-:S13]  /*5630*/  ISETP.GT.AND P1, PT, R16, RZ, P3 ;  /* 0x000000ff1000720c */ /* 0x000fda0001f24270 */
[----:B------:R-:W-:Y:S01]  /*5640*/  @P1 STG.E.U16 desc[UR12][R2.64+0x62], R81 ;  /* 0x0000625102001986 */ /* 0x000fe2000c10150c */
[----:B------:R-:W-:-:S13]  /*5650*/  ISETP.GT.AND P1, PT, R16, 0x8, P4 ;  /* 0x000000081000780c */ /* 0x000fda0002724270 */
[----:B------:R-:W-:Y:S01]  /*5660*/  @P1 STG.E.U16 desc[UR12][R4.64+0x60], R82 ;  /* 0x0000605204001986 */ /* 0x000fe2000c10150c */
[----:B------:R-:W-:-:S13]  /*5670*/  ISETP.GT.AND P1, PT, R16, 0x8, P3 ;  /* 0x000000081000780c */ /* 0x000fda0001f24270 */
[----:B------:R-:W-:Y:S01]  /*5680*/  @P1 STG.E.U16 desc[UR12][R4.64+0x62], R83 ;  /* 0x0000625304001986 */ /* 0x000fe2000c10150c */
[----:B------:R-:W-:-:S05]  /*5690*/  IADD3 R10, P1, R17, R4, RZ ;  /* 0x00000004110a7210 */ /* 0x000fca0007f3e0ff */
[----:B------:R-:W-:Y:S01]  /*56a0*/  IMAD.X R11, R9, 0x1, R5, P1 ;  /* 0x00000001090b7824 */ /* 0x000fe200008e0605 */
[----:B------:R-:W-:-:S13]  /*56b0*/  ISETP.GT.AND P1, PT, R16, RZ, P2 ;  /* 0x000000ff1000720c */ /* 0x000fda0001724270 */
[----:B------:R-:W-:Y:S01]  /*56c0*/  @P1 STG.E.U16 desc[UR12][R2.64+0x70], R84 ;  /* 0x0000705402001986 */ /* 0x000fe2000c10150c */
[----:B------:R-:W-:-:S05]  /*56d0*/  IADD3 R8, P1, R17, R2, RZ ;  /* 0x0000000211087210 */ /* 0x000fca0007f3e0ff */
[----:B------:R-:W-:Y:S01]  /*56e0*/  IMAD.X R9, R9, 0x1, R3, P1 ;  /* 0x0000000109097824 */ /* 0x000fe200008e0603 */
[----:B------:R-:W-:-:S04]  /*56f0*/  ISETP.GT.AND P1, PT, R15, 0x39, PT ;  /* 0x000000390f00780c */ /* 0x000fc80003f24270 */
[----:B------:R-:W-:-:S13]  /*5700*/  ISETP.GT.AND P5, PT, R16, RZ, P1 ;  /* 0x000000ff1000720c */ /* 0x000fda0000fa4270 */
[----:B------:R0:W-:Y:S01]  /*5710*/  @P5 STG.E.U16 desc[UR12][R2.64+0x72], R85 ;  /* 0x0000725502005986 */ /* 0x0001e2000c10150c */
[----:B------:R-:W-:-:S03]  /*5720*/  ISETP.GT.AND P5, PT, R15, RZ, PT ;  /* 0x000000ff0f00720c */ /* 0x000fc60003fa4270 */
[----:B------:R-:W-:Y:S01]  /*5730*/  @P0 STG.E.U16 desc[UR12][R4.64+0x70], R86 ;  /* 0x0000705604000986 */ /* 0x000fe2000c10150c */
[----:B------:R-:W-:-:S13]  /*5740*/  ISETP.GT.AND P0, PT, R16, 0x8, P1 ;  /* 0x000000081000780c */ /* 0x000fda0000f04270 */
[----:B------:R-:W-:Y:S01]  /*5750*/  @P0 STG.E.U16 desc[UR12][R4.64+0x72], R87 ;  /* 0x0000725704000986 */ /* 0x000fe2000c10150c */
[C---:B------:R-:W-:Y:S02]  /*5760*/  ISETP.GT.AND P0, PT, R16.reuse, 0x40, P5 ;  /* 0x000000401000780c */ /* 0x040fe40002f04270 */
[----:B------:R-:W-:-:S11]  /*5770*/  ISETP.GT.AND P5, PT, R16, 0x48, P5 ;  /* 0x000000481000780c */ /* 0x000fd60002fa4270 */
[----:B------:R-:W-:Y:S01]  /*5780*/  @P0 STG.E.U16 desc[UR12][R8.64], R24 ;  /* 0x0000001808000986 */ /* 0x000fe2000c10150c */
[C---:B------:R-:W-:Y:S02]  /*5790*/  ISETP.GT.AND P0, PT, R16.reuse, 0x40, P6 ;  /* 0x000000401000780c */ /* 0x040fe40003704270 */
[----:B------:R-:W-:-:S11]  /*57a0*/  ISETP.GT.AND P6, PT, R16, 0x48, P6 ;  /* 0x000000481000780c */ /* 0x000fd600037c4270 */
[----:B0-----:R-:W-:Y:S02]  /*57b0*/  @P0 IMAD.MOV.U32 R2, RZ, RZ, R8 ;  /* 0x000000ffff020224 */ /* 0x001fe400078e0008 */
[----:B------:R-:W-:-:S05]  /*57c0*/  @P0 IMAD.MOV.U32 R3, RZ, RZ, R9 ;  /* 0x000000ffff030224 */ /* 0x000fca00078e0009 */
[----:B------:R0:W-:Y:S01]  /*57d0*/  @P0 STG.E.U16 desc[UR12][R2.64+0x2], R25 ;  /* 0x0000021902000986 */ /* 0x0001e2000c10150c */
[----:B------:R-:W-:-:S03]  /*57e0*/  ISETP.NE.AND P0, PT, R13, RZ, PT ;  /* 0x000000ff0d00720c */ /* 0x000fc60003f05270 */
[----:B------:R-:W-:Y:S01]  /*57f0*/  @P5 STG.E.U16 desc[UR12][R10.64], R26 ;  /* 0x0000001a0a005986 */ /* 0x000fe2000c10150c */
[----:B------:R-:W-:-:S03]  /*5800*/  ISETP.NE.AND P5, PT, R12, RZ, PT ;  /* 0x000000ff0c00720c */ /* 0x000fc60003fa5270 */
[----:B------:R-:W-:Y:S01]  /*5810*/  @P6 STG.E.U16 desc[UR12][R10.64+0x2], R27 ;  /* 0x0000021b0a006986 */ /* 0x000fe2000c10150c */
[----:B------:R-:W-:-:S04]  /*5820*/  ISETP.GT.AND P6, PT, R15, 0x8, PT ;  /* 0x000000080f00780c */ /* 0x000fc80003fc4270 */
[----:B------:R-:W-:-:S13]  /*5830*/  ISETP.GT.AND P6, PT, R16, 0x40, P6 ;  /* 0x000000401000780c */ /* 0x000fda00037c4270 */
[----:B0-----:R-:W-:Y:S02]  /*5840*/  @P6 IMAD.MOV.U32 R2, RZ, RZ, R8 ;  /* 0x000000ffff026224 */ /* 0x001fe400078e0008 */
[----:B------:R-:W-:-:S05]  /*5850*/  @P6 IMAD.MOV.U32 R3, RZ, RZ, R9 ;  /* 0x000000ffff036224 */ /* 0x000fca00078e0009 */
[----:B------:R0:W-:Y:S01]  /*5860*/  @P6 STG.E.U16 desc[UR12][R2.64+0x10], R28 ;  /* 0x0000101c02006986 */ /* 0x0001e2000c10150c */
[----:B------:R-:W-:-:S04]  /*5870*/  ISETP.GT.AND P6, PT, R15, 0x9, PT ;  /* 0x000000090f00780c */ /* 0x000fc80003fc4270 */
[----:B------:R-:W-:-:S13]  /*5880*/  ISETP.GT.AND P6, PT, R16, 0x40, P6 ;  /* 0x000000401000780c */ /* 0x000fda00037c4270 */
[----:B0-----:R-:W-:Y:S02]  /*5890*/  @P6 IMAD.MOV.U32 R2, RZ, RZ, R8 ;  /* 0x000000ffff026224 */ /* 0x001fe400078e0008 */
[----:B------:R-:W-:-:S05]  /*58a0*/  @P6 IMAD.MOV.U32 R3, RZ, RZ, R9 ;  /* 0x000000ffff036224 */ /* 0x000fca00078e0009 */
[----:B------:R0:W-:Y:S01]  /*58b0*/  @P6 STG.E.U16 desc[UR12][R2.64+0x12], R29 ;  /* 0x0000121d02006986 */ /* 0x0001e2000c10150c */
[----:B------:R-:W-:-:S04]  /*58c0*/  ISETP.GT.AND P6, PT, R15, 0x8, PT ;  /* 0x000000080f00780c */ /* 0x000fc80003fc4270 */
[----:B------:R-:W-:-:S13]  /*58d0*/  ISETP.GT.AND P6, PT, R16, 0x48, P6 ;  /* 0x000000481000780c */ /* 0x000fda00037c4270 */
        /* <DEDUP_REMOVED lines=66> */
[C---:B------:R-:W-:Y:S02]  /*5d00*/  ISETP.GT.AND P6, PT, R16.reuse, 0x40, P5 ;  /* 0x000000401000780c */ /* 0x040fe40002fc4270 */
[----:B------:R-:W-:-:S11]  /*5d10*/  ISETP.GT.AND P5, PT, R16, 0x48, P5 ;  /* 0x000000481000780c */ /* 0x000fd60002fa4270 */
        /* <DEDUP_REMOVED lines=9> */
[----:B------:R-:W-:Y:S01]  /*5db0*/  ISETP.GT.AND P4, PT, R16, 0x48, P4 ;  /* 0x000000481000780c */ /* 0x000fe20002784270 */
        /* <DEDUP_REMOVED lines=17> */
[----:B------:R0:W-:Y:S02]  /*5ed0*/  @P0 STG.E.U16 desc[UR12][R2.64+0x62], R49 ;  /* 0x0000623102000986 */ /* 0x0001e4000c10150c */
        /* <DEDUP_REMOVED lines=8> */
[----:B------:R0:W-:Y:S04]  /*5f60*/  @P6 STG.E.U16 desc[UR12][R2.64+0x70], R52 ;  /* 0x0000703402006986 */ /* 0x0001e8000c10150c */
[----:B------:R1:W-:Y:S01]  /*5f70*/  @P5 STG.E.U16 desc[UR12][R8.64+0x72], R53 ;  /* 0x0000723508005986 */ /* 0x0003e2000c10150c */
[----:B0-----:R-:W-:Y:S02]  /*5f80*/  @P2 IMAD.MOV.U32 R2, RZ, RZ, R6 ;  /* 0x000000ffff022224 */ /* 0x001fe400078e0006 */
[----:B------:R-:W-:-:S05]  /*5f90*/  @P2 IMAD.MOV.U32 R3, RZ, RZ, R7 ;  /* 0x000000ffff032224 */ /* 0x000fca00078e0007 */
[----:B------:R1:W-:Y:S01]  /*5fa0*/  @P2 STG.E.U16 desc[UR12][R2.64+0x70], R54 ;  /* 0x0000703602002986 */ /* 0x0003e2000c10150c */
[----:B------:R-:W-:Y:S05]  /*5fb0*/  @!P1 EXIT ;  /* 0x000000000000994d */ /* 0x000fea0003800000 */
[----:B------:R-:W-:-:S05]  /*5fc0*/  F2FP.BF16.F32.PACK_AB R0, RZ, R0 ;  /* 0x00000000ff00723e */ /* 0x000fca00000010ff */
[----:B------:R-:W-:Y:S01]  /*5fd0*/  STG.E.U16 desc[UR12][R6.64+0x72], R0 ;  /* 0x0000720006007986 */ /* 0x000fe2000c10150c */
[----:B------:R-:W-:Y:S05]  /*5fe0*/  EXIT ;  /* 0x000000000000794d */ /* 0x000fea0003800000 */
.L_x_10:
[----:B------:R-:W-:-:S13]  /*5ff0*/  ISETP.NE.AND P0, PT, R6, RZ, PT ;  /* 0x000000ff0600720c */ /* 0x000fda0003f05270 */
[----:B------:R-:W-:Y:S05]  /*6000*/  @P0 EXIT ;  /* 0x000000000000094d */ /* 0x000fea0003800000 */
[----:B------:R-:W-:-:S13]  /*6010*/  ELECT P0, URZ, PT ;  /* 0x00000000003f782f */ /* 0x000fda0003800000 */
[----:B------:R-:W-:Y:S05]  /*6020*/  @!P0 BRA `(.L_x_145) ;  /* 0x00000008000c8947 */ /* 0x000fea0003800000 */
[----:B------:R-:W-:Y:S02]  /*6030*/  ISETP.GE.AND P0, PT, R3, 0x1, PT ;  /* 0x000000010300780c */ /* 0x000fe40003f06270 */
[----:B0-2---:R-:W-:-:S04]  /*6040*/  SHF.R.S32.HI R5, RZ, 0x1f, R8 ;  /* 0x0000001fff057819 */ /* 0x005fc80000011408 */
[----:B------:R-:W-:-:S07]  /*6050*/  LEA.HI R5, R5, R8, RZ, 0x7 ;  /* 0x0000000805057211 */ /* 0x000fce00078f38ff */
[----:B------:R-:W-:Y:S05]  /*6060*/  @!P0 BRA `(.L_x_145) ;  /* 0x0000000400fc8947 */ /* 0x000fea0003800000 */
[----:B-----5:R-:W0:Y:S01]  /*6070*/  S2R R0, SR_CTAID.X ;  /* 0x0000000000007919 */ /* 0x020e220000002500 */
[----:B------:R-:W-:Y:S01]  /*6080*/  LOP3.LUT R5, R5, 0xffffff80, RZ, 0xc0, !PT ;  /* 0xffffff8005057812 */ /* 0x000fe200078ec0ff */
[----:B------:R-:W-:Y:S01]  /*6090*/  ULDC UR4, c[0x0][0x384] ;  /* 0x0000e10000047ab9 */ /* 0x000fe20000000800 */
[C---:B------:R-:W-:Y:S01]  /*60a0*/  LOP3.LUT P0, RZ, R8.reuse, 0x1f, RZ, 0xc0, !PT ;  /* 0x0000001f08ff7812 */ /* 0x040fe2000780c0ff */
[----:B------:R-:W1:Y:S01]  /*60b0*/  S2R R10, SR_CTAID.Y ;  /* 0x00000000000a7919 */ /* 0x000e620000002600 */
[----:B------:R-:W-:Y:S01]  /*60c0*/  ULDC UR5, c[0x0][0x388] ;  /* 0x0000e20000057ab9 */ /* 0x000fe20000000800 */
[----:B------:R-:W-:Y:S01]  /*60d0*/  IMAD.IADD R5, R8, 0x1, -R5 ;  /* 0x0000000108057824 */ /* 0x000fe200078e0a05 */
[----:B------:R-:W-:Y:S01]  /*60e0*/  LOP3.LUT R20, R2, 0x2, RZ, 0xfc, !PT ;  /* 0x0000000202147812 */ /* 0x000fe200078efcff */
[----:B------:R-:W-:Y:S01]  /*60f0*/  VIADD R21, R3, 0x1 ;  /* 0x0000000103157836 */ /* 0x000fe20000000000 */
[----:B------:R-:W-:Y:S01]  /*6100*/  CS2R R6, SRZ ;  /* 0x0000000000067805 */ /* 0x000fe2000001ff00 */
[----:B------:R-:W-:Y:S01]  /*6110*/  IMAD.MOV.U32 R4, RZ, RZ, RZ ;  /* 0x000000ffff047224 */ /* 0x000fe200078e00ff */
[----:B------:R-:W-:-:S02]  /*6120*/  ISETP.NE.AND P1, PT, R5, RZ, PT ;  /* 0x000000ff0500720c */ /* 0x000fc40003f25270 */
[----:B------:R-:W-:Y:S02]  /*6130*/  CS2R R8, SRZ ;  /* 0x0000000000087805 */ /* 0x000fe4000001ff00 */
[----:B------:R-:W-:Y:S01]  /*6140*/  ISETP.NE.OR P0, PT, R5, RZ, !P0 ;  /* 0x000000ff0500720c */ /* 0x000fe20004705670 */
[----:B------:R-:W-:Y:S02]  /*6150*/  IMAD.MOV.U32 R5, RZ, RZ, 0x1 ;  /* 0x00000001ff057424 */ /* 0x000fe400078e00ff */
[----:B0-----:R-:W-:-:S04]  /*6160*/  IMAD.SHL.U32 R16, R0, 0x80, RZ ;  /* 0x0000008000107824 */ /* 0x001fc800078e00ff */
[----:B------:R-:W-:-:S04]  /*6170*/  IMAD.HI.U32 R0, R16, UR4, RZ ;  /* 0x0000000410007c27 */ /* 0x000fc8000f8e00ff */
[----:B-1----:R-:W-:Y:S01]  /*6180*/  IMAD.SHL.U32 R18, R10, 0x40, RZ ;  /* 0x000000400a127824 */ /* 0x002fe200078e00ff */
[----:B------:R-:W-:-:S07]  /*6190*/  SHF.R.U32.HI R0, RZ, UR5, R0 ;  /* 0x00000005ff007c19 */ /* 0x000fce0008011600 */
.L_x_149:
[----:B------:R-:W0:Y:S01]  /*61a0*/  S2R R11, SR_CgaCtaId ;  /* 0x00000000000b7919 */ /* 0x000e220000008800 */
[----:B------:R-:W-:-:S04]  /*61b0*/  MOV R10, 0x400 ;  /* 0x00000400000a7802 */ /* 0x000fc80000000f00 */
[----:B0-----:R-:W-:Y:S02]  /*61c0*/  LEA R19, R11, R10, 0x18 ;  /* 0x0000000a0b137211 */ /* 0x001fe400078ec0ff */
[----:B------:R-:W-:-:S03]  /*61d0*/  SHF.L.U32 R10, R5, 0x1f, RZ ;  /* 0x0000001f050a7819 */ /* 0x000fc600000006ff */
[----:B------:R-:W-:-:S07]  /*61e0*/  IMAD R17, R4, 0x8, R19 ;  /* 0x0000000804117824 */ /* 0x000fce00078e0213 */
.L_x_146:
[----:B0-----:R0:W1:Y:S02]  /*61f0*/  SYNCS.PHASECHK.TRANS64.TRYWAIT P2, [R17+URZ+0x36048], R10 ;  /* 0x0360480a110075a7 */ /* 0x001064000804017f */
[----:B-1----:R-:W-:Y:S05]  /*6200*/  @!P2 NANOSLEEP.SYNCS 0x989680 ;  /* 0x009896800000a95d */ /* 0x002fea0003900000 */
[----:B------:R-:W1:Y:S02]  /*6210*/  @!P2 SYNCS.PHASECHK.TRANS64 P2, [R17+URZ+0x36048], R10 ;  /* 0x0360480a1100a5a7 */ /* 0x000e64000804007f */
[----:B-1----:R-:W-:Y:S05]  /*6220*/  @!P2 BRA `(.L_x_146) ;  /* 0xfffffffc00f0a947 */ /* 0x002fea000383ffff */
[----:B0-----:R-:W0:Y:S02]  /*6230*/  @!P1 LDC R10, c[0x0][0x580] ;  /* 0x00016000ff0a9b82 */ /* 0x001e240000000800 */
[----:B0-----:R0:W-:Y:S02]  /*6240*/  @!P1 SYNCS.ARRIVE.TRANS64 RZ, [R17+URZ+0x36000], R10 ;  /* 0x0360000a11ff99a7 */ /* 0x0011e4000800003f */
[----:B0-----:R-:W-:-:S04]  /*6250*/  PRMT R10, R20, 0x9910, RZ ;  /* 0x00009910140a7816 */ /* 0x001fc800000000ff */
[----:B------:R-:W-:-:S13]  /*6260*/  ISETP.NE.AND P2, PT, R10, 0x2, PT ;  /* 0x000000020a00780c */ /* 0x000fda0003f45270 */
[----:B------:R-:W-:Y:S05]  /*6270*/  @P2 BRA `(.L_x_147) ;  /* 0x0000000000042947 */ /* 0x000fea0003800000 */
[----:B------:R-:W-:Y:S01]  /*6280*/  BPT.TRAP 0x1 ;  /* 0x000000040000795c */ /* 0x000fe20000300000 */
.L_x_147:
[----:B------:R-:W-:Y:S05]  /*6290*/  @P0 BRA `(.L_x_148) ;  /* 0x0000000000040947 */ /* 0x000fea0003800000 */
[----:B------:R-:W-:Y:S01]  /*62a0*/  BPT.TRAP 0x1 ;  /* 0x000000040000795c */ /* 0x000fe20000300000 */
.L_x_148:
[----:B------:R-:W0:Y:S01]  /*62b0*/  LDC R13, c[0x0][0x380] ;  /* 0x0000e000ff0d7b82 */ /* 0x000e220000000800 */
[----:B------:R-:W-:Y:S01]  /*62c0*/  R2UR UR4, R0 ;  /* 0x00000000000472ca */ /* 0x000fe200000e0000 */
[----:B------:R-:W-:Y:S01]  /*62d0*/  ULDC UR14, c[0x0][0x38c] ;  /* 0x0000e300000e7ab9 */ /* 0x000fe20000000800 */
[----:B------:R-:W-:Y:S01]  /*62e0*/  R2UR UR13, R16 ;  /* 0x00000000100d72ca */ /* 0x000fe200000e0000 */
[----:B------:R-:W-:Y:S01]  /*62f0*/  UISETP.NE.AND UP0, UPT, UR14, 0x1, UPT ;  /* 0x000000010e00788c */ /* 0x000fe2000bf05270 */
[C---:B------:R-:W-:Y:S01]  /*6300*/  R2UR UR18, R8.reuse ;  /* 0x00000000081272ca */ /* 0x040fe200000e0000 */
[----:B------:R-:W-:Y:S01]  /*6310*/  VIADD R8, R8, 0x1 ;  /* 0x0000000108087836 */ /* 0x000fe20000000000 */
[----:B------:R-:W-:Y:S01]  /*6320*/  ULDC UR24, c[0x0][0x398] ;  /* 0x0000e60000187ab9 */ /* 0x000fe20000000800 */
[----:B------:R-:W1:Y:S01]  /*6330*/  LDC.64 R10, c[0x0][0x3f8] ;  /* 0x0000fe00ff0a7b82 */ /* 0x000e620000000a00 */
[----:B------:R-:W-:Y:S01]  /*6340*/  R2UR UR16, R4 ;  /* 0x00000000041072ca */ /* 0x000fe200000e0000 */
[----:B------:R-:W-:Y:S01]  /*6350*/  ULDC UR12, c[0x0][0x3ec] ;  /* 0x0000fb00000c7ab9 */ /* 0x000fe20000000800 */
[----:B------:R-:W-:Y:S01]  /*6360*/  R2UR UR17, R17 ;  /* 0x00000000111172ca */ /* 0x000fe200000e0000 */
[----:B------:R-:W-:Y:S01]  /*6370*/  VIADD R21, R21, 0xffffffff ;  /* 0xffffffff15157836 */ /* 0x000fe20000000000 */
[----:B------:R-:W-:Y:S01]  /*6380*/  ULDC.64 UR28, c[0x0][0x198] ;  /* 0x00006600001c7ab9 */ /* 0x000fe20000000a00 */
[----:B------:R-:W-:Y:S01]  /*6390*/  ULDC.64 UR20, c[0x0][0x3f0] ;  /* 0x0000fc0000147ab9 */ /* 0x000fe20000000a00 */
[----:B------:R-:W-:Y:S01]  /*63a0*/  @UP0 ULDC.64 UR8, c[0x0][0x390] ;  /* 0x0000e40000080ab9 */ /* 0x000fe20000000a00 */
[----:B---34-:R-:W1:Y:S01]  /*63b0*/  LDC.64 R14, c[0x0][0x3d0] ;  /* 0x0000f400ff0e7b82 */ /* 0x018e620000000a00 */
[----:B------:R-:W-:Y:S01]  /*63c0*/  ISETP.GT.AND P6, PT, R21, 0x1, PT ;  /* 0x000000011500780c */ /* 0x000fe20003fc4270 */
[----:B------:R-:W-:Y:S01]  /*63d0*/  USHF.L.U32 UR18, UR18, 0x6, URZ ;  /* 0x0000000612127899 */ /* 0x000fe2000800063f */
[----:B------:R-:W-:Y:S01]  /*63e0*/  UMOV UR26, 0x0 ;  /* 0x00000000001a7882 */ /* 0x000fe20000000000 */
[----:B------:R-:W-:-:S04]  /*63f0*/  UMOV UR27, 0x10000000 ;  /* 0x10000000001b7882 */ /* 0x000fc80000000000 */
[----:B------:R-:W2:Y:S01]  /*6400*/  LDC R12, c[0x0][0x400] ;  /* 0x00010000ff0c7b82 */ /* 0x000ea20000000800 */
[----:B0-----:R-:W-:Y:S01]  /*6410*/  ISETP.NE.AND P2, PT, R13, 0x1, PT ;  /* 0x000000010d00780c */ /* 0x001fe20003f45270 */
[----:B------:R-:W-:-:S12]  /*6420*/  UIADD3 UR17, UR17, 0x36000, URZ ;  /* 0x0003600011117890 */ /* 0x000fd8000fffe03f */
[----:B------:R-:W-:Y:S01]  /*6430*/  @P2 IMAD.U32 R22, RZ, RZ, UR4 ;  /* 0x00000004ff162e24 */ /* 0x000fe2000f8e00ff */
[----:B------:R-:W-:Y:S01]  /*6440*/  ULDC.64 UR4, c[0x0][0x3c8] ;  /* 0x0000f20000047ab9 */ /* 0x000fe20000000a00 */
[----:B-1----:R-:W-:Y:S02]  /*6450*/  IMAD R11, R7, R14, R11 ;  /* 0x0000000e070b7224 */ /* 0x002fe400078e020b */
[----:B------:R-:W-:Y:S01]  /*6460*/  IMAD R10, R9, UR5, R10 ;  /* 0x00000005090a7c24 */ /* 0x000fe2000f8e020a */
[----:B------:R-:W-:Y:S02]  /*6470*/  @P2 R2UR UR13, R22 ;  /* 0x00000000160d22ca */ /* 0x000fe400000e0000 */
[----:B------:R-:W-:Y:S01]  /*6480*/  ISETP.NE.AND P2, PT, R8, UR15, PT ;  /* 0x0000000f08007c0c */ /* 0x000fe2000bf45270 */
[----:B------:R-:W-:Y:S02]  /*6490*/  IMAD.U32 R11, R11, 0x20, R10 ;  /* 0x000000200b0b7824 */ /* 0x000fe400078e000a */
[----:B--2---:R-:W-:Y:S01]  /*64a0*/  IMAD R12, R6, R15, R12 ;  /* 0x0000000f060c7224 */ /* 0x004fe200078e020c */
[----:B------:R-:W-:Y:S01]  /*64b0*/  SEL R8, R8, RZ, P2 ;  /* 0x000000ff08087207 */ /* 0x000fe20001000000 */
[----:B------:R-:W0:Y:S02]  /*64c0*/  LDC.64 R14, c[0x0][0x3e0] ;  /* 0x0000f800ff0e7b82 */ /* 0x000e240000000a00 */
[----:B------:R-:W-:-:S04]  /*64d0*/  IMAD.U32 R11, R12, 0x400, R11 ;  /* 0x000004000c0b7824 */ /* 0x000fc800078e000b */
[----:B------:R-:W-:Y:S01]  /*64e0*/  UIMAD.WIDE.U32 UR6, UR13, UR8, URZ ;  /* 0x000000080d0672a5 */ /* 0x000fe2000f8e003f */
[----:B------:R-:W-:Y:S01]  /*64f0*/  R2UR UR25, R11 ;  /* 0x000000000b1972ca */ /* 0x000fe200000e0000 */
[----:B------:R-:W-:Y:S01]  /*6500*/  UIADD3 UR6, -UR13, URZ, URZ ;  /* 0x0000003f0d067290 */ /* 0x000fe2000fffe13f */
[----:B------:R-:W-:Y:S01]  /*6510*/  VIADD R11, R6, 0x1 ;  /* 0x00000001060b7836 */ /* 0x000fe20000000000 */
[----:B------:R-:W-:Y:S01]  /*6520*/  UMOV UR5, UR13 ;  /* 0x0000000d00057c82 */ /* 0x000fe20008000000 */
[----:B------:R-:W-:Y:S02]  /*6530*/  @UP0 USHF.R.U32.HI UR5, URZ, UR9, UR7 ;  /* 0x000000093f050299 */ /* 0x000fe40008011607 */
[----:B------:R-:W-:Y:S01]  /*6540*/  UISETP.NE.AND UP0, UPT, UR24, 0x1, UPT ;  /* 0x000000011800788c */ /* 0x000fe2000bf05270 */
[----:B------:R-:W-:Y:S01]  /*6550*/  IMAD R10, R13, UR6, R16 ;  /* 0x000000060d0a7c24 */ /* 0x000fe2000f8e0210 */
[----:B------:R-:W-:Y:S01]  /*6560*/  R2UR UR7, R19 ;  /* 0x00000000130772ca */ /* 0x000fe200000e0000 */
[----:B------:R-:W-:Y:S01]  /*6570*/  VIADD R13, R9, 0x1 ;  /* 0x00000001090d7836 */ /* 0x000fe20000000000 */
[----:B------:R-:W-:Y:S01]  /*6580*/  ULDC.64 UR8, c[0x0][0x3c0] ;  /* 0x0000f00000087ab9 */ /* 0x000fe20000000a00 */
[----:B------:R-:W-:Y:S01]  /*6590*/  @P2 IMAD.MOV R13, RZ, RZ, R9 ;  /* 0x000000ffff0d2224 */ /* 0x000fe200078e0209 */
[----:B------:R-:W-:Y:S01]  /*65a0*/  R2UR UR19, R10 ;  /* 0x000000000a1372ca */ /* 0x000fe200000e0000 */
[C---:B------:R-:W-:Y:S01]  /*65b0*/  IMAD R19, R4.reuse, 0x2000, R19 ;  /* 0x0000200004137824 */ /* 0x040fe200078e0213 */
[----:B------:R-:W-:Y:S01]  /*65c0*/  UMOV UR22, UR5 ;  /* 0x0000000500167c82 */ /* 0x000fe20008000000 */
[----:B------:R-:W-:Y:S01]  /*65d0*/  VIADD R10, R7, 0x1 ;  /* 0x00000001070a7836 */ /* 0x000fe20000000000 */
[----:B------:R-:W-:Y:S01]  /*65e0*/  UIADD3 UR6, UP1, UR28, 0xf0, URZ ;  /* 0x000000f01c067890 */ /* 0x000fe2000ff3e03f */
[----:B0-----:R-:W-:Y:S01]  /*65f0*/  ISETP.NE.AND P3, PT, R13, R14, PT ;  /* 0x0000000e0d00720c */ /* 0x001fe20003f65270 */
[----:B------:R-:W-:Y:S01]  /*6600*/  @UP0 ULDC UR10, c[0x0][0x39c] ;  /* 0x0000e700000a0ab9 */ /* 0x000fe20000000800 */
[----:B------:R-:W-:Y:S01]  /*6610*/  @UP0 ULDC UR30, c[0x0][0x3a0] ;  /* 0x0000e800001e0ab9 */ /* 0x000fe20000000800 */
[----:B------:R-:W-:Y:S01]  /*6620*/  UIMAD.WIDE.U32 UR10, UR5, UR10, URZ ;  /* 0x0000000a050a72a5 */ /* 0x000fe2000f8e003f */
[----:B------:R-:W-:Y:S01]  /*6630*/  R2UR UR23, R19 ;  /* 0x00000000131772ca */ /* 0x000fe200000e0000 */
[----:B------:R-:W-:Y:S01]  /*6640*/  ULEA UR16, UR16, UR7, 0xe ;  /* 0x0000000710107291 */ /* 0x000fe2000f8e703f */
[----:B------:R-:W-:Y:S01]  /*6650*/  VIADD R4, R4, 0x1 ;  /* 0x0000000104047836 */ /* 0x000fe20000000000 */
[----:B------:R-:W-:-:S02]  /*6660*/  @UP0 USHF.R.U32.HI UR22, URZ, UR30, UR11 ;  /* 0x0000001e3f160299 */ /* 0x000fc4000801160b */
[----:B------:R-:W-:Y:S01]  /*6670*/  UIMAD UR19, UR19, UR8, UR12 ;  /* 0x00000008131372a4 */ /* 0x000fe2000f8e020c */
[----:B------:R-:W-:Y:S01]  /*6680*/  R2UR UR12, R9 ;  /* 0x00000000090c72ca */ /* 0x000fe200000e0000 */
[----:B------:R-:W-:Y:S01]  /*6690*/  UIADD3 UR7, -UR5, URZ, URZ ;  /* 0x0000003f05077290 */ /* 0x000fe2000fffe13f */
[----:B------:R-:W-:Y:S01]  /*66a0*/  R2UR UR11, R18 ;  /* 0x00000000120b72ca */ /* 0x000fe200000e0000 */
[----:B------:R-:W-:Y:S01]  /*66b0*/  UIADD3 UR8, -UR22, URZ, URZ ;  /* 0x0000003f16087290 */ /* 0x000fe2000fffe13f */
[----:B------:R-:W-:Y:S01]  /*66c0*/  @P3 IMAD.MOV R10, RZ, RZ, R7 ;  /* 0x000000ffff0a3224 */ /* 0x000fe200078e0207 */
[----:B------:R-:W-:Y:S01]  /*66d0*/  UIMAD UR7, UR14, UR7, UR13 ;  /* 0x000000070e0772a4 */ /* 0x000fe2000f8e020d */
[----:B------:R-:W-:Y:S01]  /*66e0*/  R2UR UR13, R7 ;  /* 0x00000000070d72ca */ /* 0x000fe200000e0000 */
[----:B------:R-:W-:Y:S01]  /*66f0*/  UIMAD UR5, UR24, UR8, UR5 ;  /* 0x00000008180572a4 */ /* 0x000fe2000f8e0205 */
[----:B------:R-:W-:Y:S01]  /*6700*/  R2UR UR14, R6 ;  /* 0x00000000060e72ca */ /* 0x000fe200000e0000 */
[----:B------:R-:W-:Y:S01]  /*6710*/  UIADD3 UR28, UP2, UR28, 0x270, URZ ;  /* 0x000002701c1c7890 */ /* 0x000fe2000ff5e03f */
[----:B------:R-:W-:Y:S01]  /*6720*/  ISETP.NE.AND P4, PT, R10, R15, PT ;  /* 0x0000000f0a00720c */ /* 0x000fe20003f85270 */
[----:B------:R-:W-:Y:S01]  /*6730*/  UIMAD UR20, UR7, UR9, UR20 ;  /* 0x00000009071472a4 */ /* 0x000fe2000f8e0214 */
[C---:B------:R-:W-:Y:S01]  /*6740*/  ISETP.NE.AND P5, PT, R4.reuse, 0x9, PT ;  /* 0x000000090400780c */ /* 0x040fe20003fa5270 */
[----:B------:R-:W-:Y:S01]  /*6750*/  UIMAD UR21, UR5, UR4, UR21 ;  /* 0x00000004051572a4 */ /* 0x000fe2000f8e0215 */
[----:B------:R-:W-:Y:S01]  /*6760*/  SEL R9, R13, RZ, P3 ;  /* 0x000000ff0d097207 */ /* 0x000fe20001800000 */
[----:B------:R-:W-:Y:S01]  /*6770*/  UIADD3.X UR7, URZ, UR29, URZ, UP1, !UPT ;  /* 0x0000001d3f077290 */ /* 0x000fe20008ffe43f */
[----:B------:R-:W-:Y:S01]  /*6780*/  SEL R12, RZ, 0x1, P5 ;  /* 0x00000001ff0c7807 */ /* 0x000fe20002800000 */
[----:B------:R-:W-:Y:S01]  /*6790*/  UPRMT UR4, UR25, 0x5410, URZ ;  /* 0x0000541019047896 */ /* 0x000fe2000800003f */
[----:B------:R-:W-:Y:S01]  /*67a0*/  SEL R4, R4, RZ, P5 ;  /* 0x000000ff04047207 */ /* 0x000fe20002800000 */
[----:B------:R-:W-:Y:S01]  /*67b0*/  UIADD3 UR8, UR23, 0x24000, URZ ;  /* 0x0002400017087890 */ /* 0x000fe2000fffe03f */
[----:B------:R-:W-:Y:S01]  /*67c0*/  LOP3.LUT R5, R5, R12, RZ, 0x3c, !PT ;  /* 0x0000000c05057212 */ /* 0x000fe200078e3cff */
[----:B------:R-:W-:Y:S01]  /*67d0*/  UIADD3.X UR29, URZ, UR29, URZ, UP2, !UPT ;  /* 0x0000001d3f1d7290 */ /* 0x000fe200097fe43f */
[----:B------:R-:W-:Y:S01]  /*67e0*/  SEL R7, R10, RZ, P4 ;  /* 0x000000ff0a077207 */ /* 0x000fe20002000000 */
[----:B------:R-:W-:Y:S01]  /*67f0*/  UMOV UR9, UR17 ;  /* 0x0000001100097c82 */ /* 0x000fe20008000000 */
[----:B------:R-:W-:Y:S01]  /*6800*/  UMOV UR10, UR18 ;  /* 0x00000012000a7c82 */ /* 0x000fe20008000000 */
[----:B------:R-:W-:Y:S01]  /*6810*/  @P4 IMAD.MOV R11, RZ, RZ, R6 ;  /* 0x000000ffff0b4224 */ /* 0x000fe200078e0206 */
[----:B------:R1:W-:Y:S03]  /*6820*/  UTMALDG.5D.IM2COL [UR16], [UR6], UR4 ;  /* 0x00000010060073b4 */ /* 0x0003e60008060004 */
[----:B------:R-:W-:Y:S01]  /*6830*/  IMAD.MOV.U32 R6, RZ, RZ, R11 ;  /* 0x000000ffff067224 */ /* 0x000fe200078e000b */
[----:B------:R1:W-:Y:S02]  /*6840*/  UTMALDG.5D [UR8], [UR28], desc[UR26] ;  /* 0x00001a081c0075b4 */ /* 0x0003e40008021000 */
[----:B-1----:R-:W-:Y:S05]  /*6850*/  @P6 BRA `(.L_x_149) ;  /* 0xfffffff800506947 */ /* 0x002fea000383ffff */
.L_x_145:
[----:B------:R-:W-:Y:S01]  /*6860*/  ISETP.GE.U32.AND P2, PT, R3, 0x9, PT ;  /* 0x000000090300780c */ /* 0x000fe20003f46070 */
[----:B------:R-:W-:Y:S05]  /*6870*/  WARPSYNC.ALL ;  /* 0x0000000000007948 */ /* 0x000fea0003800000 */
[----:B------:R-:W-:-:S07]  /*6880*/  ELECT P1, URZ, PT ;  /* 0x00000000003f782f */ /* 0x000fce0003820000 */
[----:B0-2---:R-:W-:-:S05]  /*6890*/  @P2 IMAD.WIDE.U32 R4, R3, 0x38e38e39, RZ ;  /* 0x38e38e3903042825 */ /* 0x005fca00078e00ff */
[----:B-----5:R-:W-:-:S04]  /*68a0*/  @P2 SHF.R.U32.HI R0, RZ, 0x1, R5 ;  /* 0x00000001ff002819 */ /* 0x020fc80000011605 */
[----:B------:R-:W-:-:S04]  /*68b0*/  @P2 LOP3.LUT R0, R0, 0x1, RZ, 0xc0, !PT ;  /* 0x0000000100002812 */ /* 0x000fc800078ec0ff */
[----:B------:R-:W-:Y:S01]  /*68c0*/  @P2 ISETP.NE.U32.AND P0, PT, R0, 0x1, PT ;  /* 0x000000010000280c */ /* 0x000fe20003f05070 */
[----:B------:R-:W-:-:S12]  /*68d0*/  @!P1 EXIT ;  /* 0x000000000000994d */ /* 0x000fd80003800000 */
[----:B------:R-:W-:Y:S01]  /*68e0*/  LOP3.LUT R2, R2, 0x2, RZ, 0xfc, !PT ;  /* 0x0000000202027812 */ /* 0x000fe200078efcff */
[----:B------:R-:W-:Y:S01]  /*68f0*/  IMAD.MOV.U32 R0, RZ, RZ, 0x1 ;  /* 0x00000001ff007424 */ /* 0x000fe200078e00ff */
[----:B------:R-:W-:Y:S02]  /*6900*/  @P2 ISETP.NE.U32.AND.EX P0, PT, RZ, RZ, PT, P0 ;  /* 0x000000ffff00220c */ /* 0x000fe40003f05100 */
[----:B------:R-:W-:Y:S02]  /*6910*/  ISETP.NE.AND P1, PT, R2, 0x3, PT ;  /* 0x000000030200780c */ /* 0x000fe40003f25270 */
[----:B------:R-:W-:-:S11]  /*6920*/  @P2 SEL R0, RZ, 0x1, !P0 ;  /* 0x00000001ff002807 */ /* 0x000fd60004000000 */
[----:B------:R-:W-:Y:S05]  /*6930*/  @!P1 BRA `(.L_x_150) ;  /* 0x0000000000049947 */ /* 0x000fea0003800000 */
[----:B------:R-:W-:Y:S01]  /*6940*/  BPT.TRAP 0x1 ;  /* 0x000000040000795c */ /* 0x000fe20000300000 */
.L_x_150:
[----:B------:R-:W0:Y:S01]  /*6950*/  S2R R7, SR_CgaCtaId ;  /* 0x0000000000077919 */ /* 0x000e220000008800 */
[----:B------:R-:W-:Y:S01]  /*6960*/  IMAD.WIDE.U32 R4, R3, 0x38e38e39, RZ ;  /* 0x38e38e3903047825 */ /* 0x000fe200078e00ff */
[----:B------:R-:W-:-:S04]  /*6970*/  MOV R2, 0x400 ;  /* 0x0000040000027802 */ /* 0x000fc80000000f00 */
[----:B------:R-:W-:Y:S02]  /*6980*/  SHF.R.U32.HI R4, RZ, 0x1, R5 ;  /* 0x00000001ff047819 */ /* 0x000fe40000011605 */
[----:B------:R-:W-:-:S03]  /*6990*/  SHF.L.U32 R5, R0, 0x1f, RZ ;  /* 0x0000001f00057819 */ /* 0x000fc600000006ff */
[----:B------:R-:W-:Y:S01]  /*69a0*/  IMAD R3, R4, -0x9, R3 ;  /* 0xfffffff704037824 */ /* 0x000fe200078e0203 */
[----:B0-----:R-:W-:-:S05]  /*69b0*/  LEA R2, R7, R2, 0x18 ;  /* 0x0000000207027211 */ /* 0x001fca00078ec0ff */
[----:B------:R-:W-:-:S04]  /*69c0*/  VIADD R2, R2, 0x36048 ;  /* 0x0003604802027836 */ /* 0x000fc80000000000 */
[----:B------:R-:W-:-:S07]  /*69d0*/  IMAD R4, R3, 0x8, R2 ;  /* 0x0000000803047824 */ /* 0x000fce00078e0202 */
.L_x_151:
[----:B0-----:R0:W1:Y:S02]  /*69e0*/  SYNCS.PHASECHK.TRANS64.TRYWAIT P0, [R4+URZ], R5 ;  /* 0x00000005040075a7 */ /* 0x001064000800017f */
[----:B-1----:R-:W-:Y:S05]  /*69f0*/  @!P0 NANOSLEEP.SYNCS 0x989680 ;  /* 0x009896800000895d */ /* 0x002fea0003900000 */
[----:B------:R-:W1:Y:S02]  /*6a00*/  @!P0 SYNCS.PHASECHK.TRANS64 P0, [R4+URZ], R5 ;  /* 0x00000005040085a7 */ /* 0x000e64000800007f */
[----:B-1----:R-:W-:Y:S05]  /*6a10*/  @!P0 BRA `(.L_x_151) ;  /* 0xfffffffc00f08947 */ /* 0x002fea000383ffff */
[----:B------:R-:W-:-:S05]  /*6a20*/  VIADD R3, R3, 0x1 ;  /* 0x0000000103037836 */ /* 0x000fca0000000000 */
[----:B------:R-:W-:-:S04]  /*6a30*/  ISETP.NE.AND P0, PT, R3, 0x9, PT ;  /* 0x000000090300780c */ /* 0x000fc80003f05270 */
[----:B0-----:R-:W-:Y:S02]  /*6a40*/  SEL R5, RZ, 0x1, P0 ;  /* 0x00000001ff057807 */ /* 0x001fe40000000000 */
[----:B------:R-:W-:Y:S02]  /*6a50*/  SEL R3, R3, RZ, P0 ;  /* 0x000000ff03037207 */ /* 0x000fe40000000000 */
[----:B------:R-:W-:-:S03]  /*6a60*/  LOP3.LUT R7, R0, R5, RZ, 0x3c, !PT ;  /* 0x0000000500077212 */ /* 0x000fc600078e3cff */
[----:B------:R-:W-:Y:S01]  /*6a70*/  IMAD R0, R3, 0x8, R2 ;  /* 0x0000000803007824 */ /* 0x000fe200078e0202 */
[----:B------:R-:W-:-:S07]  /*6a80*/  SHF.L.U32 R5, R7, 0x1f, RZ ;  /* 0x0000001f07057819 */ /* 0x000fce00000006ff */
.L_x_152:
        /* <DEDUP_REMOVED lines=11> */
.L_x_153:
        /* <DEDUP_REMOVED lines=11> */
.L_x_154:
        /* <DEDUP_REMOVED lines=11> */
.L_x_155:
        /* <DEDUP_REMOVED lines=11> */
.L_x_156:
        /* <DEDUP_REMOVED lines=11> */
.L_x_157:
        /* <DEDUP_REMOVED lines=11> */
.L_x_158:
        /* <DEDUP_REMOVED lines=11> */
.L_x_159:
[----:B0-----:R0:W1:Y:S02]  /*6f60*/  SYNCS.PHASECHK.TRANS64.TRYWAIT P0, [R3+URZ], R0 ;  /* 0x00000000030075a7 */ /* 0x001064000800017f */
[----:B-1----:R-:W-:Y:S05]  /*6f70*/  @!P0 NANOSLEEP.SYNCS 0x989680 ;  /* 0x009896800000895d */ /* 0x002fea0003900000 */
[----:B------:R-:W1:Y:S02]  /*6f80*/  @!P0 SYNCS.PHASECHK.TRANS64 P0, [R3+URZ], R0 ;  /* 0x00000000030085a7 */ /* 0x000e64000800007f */
[----:B-1----:R-:W-:Y:S05]  /*6f90*/  @P0 EXIT ;  /* 0x000000000000094d */ /* 0x002fea0003800000 */
[----:B------:R-:W-:Y:S05]  /*6fa0*/  BRA `(.L_x_159) ;  /* 0xfffffffc00ec7947 */ /* 0x000fea000383ffff */
.L_x_160:
[----:B------:R-:W-:-:S00]  /*6fb0*/  BRA `(.L_x_160) ;  /* 0xfffffffc00fc7947 */ /* 0x000fc0000383ffff */
[----:B------:R-:W-:-:S00]  /*6fc0*/  NOP ;  /* 0x0000000000007918 */ /* 0x000fc00000000000 */
        /* <DEDUP_REMOVED lines=11> */
.L_x_161:


//--------------------- .nv.shared._ZN7cutlass13device_kernelINS_4conv6kernel13ConvUniversalINS1_16ConvProblemShapeILNS1_8OperatorE0ELi3EEENS1_10collective14CollectiveConvINS1_46MainloopSm90TmaGmmaWarpSpecializedImplicitGemmILS5_0ELi9ELi3EN4cute5tupleIJNSA_1CILi1EEESD_SD_EEENS1_36KernelImplicitTmaWarpSpecializedSm90ELi1EEENSB_IJNSC_ILi128EEENSC_ILi64EEENSB_IJSI_EEEEEENS_10bfloat16_tESL_NSA_8TiledMMAINSA_8MMA_AtomIJNSA_4SM904GMMA27MMA_64x64x16_F32BF16BF16_SSILNSP_5MajorE0ELSR_0ELNSP_7ScaleInE1ELSS_1EEEEEENSA_6LayoutISE_NSB_IJNSC_ILi0EEESW_SW_EEEEENSB_IJNSA_10UnderscoreESZ_SZ_EEEEENS7_6detail26Sm90ImplicitGemmTileTraitsINSA_20SM90_TMA_LOAD_IM2COLENSA_14ComposedLayoutINSA_7SwizzleILi3ELi4ELi3EEENSA_18smem_ptr_flag_bitsILi16EEENSV_INSB_IJNSB_IJNSC_ILi8EEENSC_ILi16EEEEEENSB_IJSI_SD_EEENSB_IJSD_NSC_ILi9EEEEEEEEENSB_IJNSB_IJSI_NSC_ILi512EEEEEENSB_IJSD_SW_EEENSB_IJSW_NSC_ILi8192EEEEEEEEEEEEEvEENS13_INSA_13SM90_TMA_LOADENS15_IS17_S19_NSV_INSB_IJNSB_IJS1A_S1A_EEES1D_S1F_EEENSB_IJS1I_S1J_NSB_IJSW_NSC_ILi4096EEEEEEEEEEEEEvEEEENS_8epilogue10collective6detail29Sm90TmaWarpSpecializedAdapterINS21_15DefaultEpilogueISL_NSB_IJNSB_IJllllEEESD_SW_EEES26_NS20_6thread17LinearCombinationISL_Li1EffLNS27_9ScaleType4KindE0ELNS_15FloatRoundStyleE2ESL_EENS_4gemm15EpilogueDefaultEEEEEvvEEEEvNT_6ParamsE --------------------------
	.section	.nv.shared._ZN7cutlass13device_kernelINS_4conv6kernel13ConvUniversalINS1_16ConvProblemShapeILNS1_8OperatorE0ELi3EEENS1_10collective14CollectiveConvINS1_46MainloopSm90TmaGmmaWarpSpecializedImplicitGemmILS5_0ELi9ELi3EN4cute5tupleIJNSA_1CILi1EEESD_SD_EEENS1_36KernelImplicitTmaWarpSpecializedSm90ELi1EEENSB_IJNSC_ILi128EEENSC_ILi64EEENSB_IJSI_EEEEEENS_10bfloat16_tESL_NSA_8TiledMMAINSA_8MMA_AtomIJNSA_4SM904GMMA27MMA_64x64x16_F32BF16BF16_SSILNSP_5MajorE0ELSR_0ELNSP_7ScaleInE1ELSS_1EEEEEENSA_6LayoutISE_NSB_IJNSC_ILi0EEESW_SW_EEEEENSB_IJNSA_10UnderscoreESZ_SZ_EEEEENS7_6detail26Sm90ImplicitGemmTileTraitsINSA_20SM90_TMA_LOAD_IM2COLENSA_14ComposedLayoutINSA_7SwizzleILi3ELi4ELi3EEENSA_18smem_ptr_flag_bitsILi16EEENSV_INSB_IJNSB_IJNSC_ILi8EEENSC_ILi16EEEEEENSB_IJSI_SD_EEENSB_IJSD_NSC_ILi9EEEEEEEEENSB_IJNSB_IJSI_NSC_ILi512EEEEEENSB_IJSD_SW_EEENSB_IJSW_NSC_ILi8192EEEEEEEEEEEEEvEENS13_INSA_13SM90_TMA_LOADENS15_IS17_S19_NSV_INSB_IJNSB_IJS1A_S1A_EEES1D_S1F_EEENSB_IJS1I_S1J_NSB_IJSW_NSC_ILi4096EEEEEEEEEEEEEvEEEENS_8epilogue10collective6detail29Sm90TmaWarpSpecializedAdapterINS21_15DefaultEpilogueISL_NSB_IJNSB_IJllllEEESD_SW_EEES26_NS20_6thread17LinearCombinationISL_Li1EffLNS27_9ScaleType4KindE0ELNS_15FloatRoundStyleE2ESL_EENS_4gemm15EpilogueDefaultEEEEEvvEEEEvNT_6ParamsE,"aw",@nobits
	.sectionflags	@""
	.align	16
	.zero		1024


//--------------------- .nv.shared.reserved.0     --------------------------
	.section	.nv.shared.reserved.0,"aw",@nobits
	.weak		__nv_reservedSMEM_offset_0_alias
	.size		__nv_reservedSMEM_offset_0_alias, 0, 0
	.other		__nv_reservedSMEM_offset_0_alias,@"STO_CUDA_RESERVED_SHARED STV_DEFAULT"
__nv_reservedSMEM_offset_0_alias:
	.zero		0


//--------------------- .nv.global                --------------------------
	.section	.nv.global,"aw",@nobits
.nv.global:
	.type		_ZN39_INTERNAL_0556ca4c_4_k_cu_41cc3147_27904cute1_E,@object
	.size		_ZN39_INTERNAL_0556ca4c_4_k_cu_41cc3147_27904cute1_E,(_ZN39_INTERNAL_0556ca4c_4_k_cu_41cc3147_27904cuda3std3__45__cpo6cbeginE - _ZN39_INTERNAL_0556ca4c_4_k_cu_41cc3147_27904cute1_E)
_ZN39_INTERNAL_0556ca4c_4_k_cu_41cc3147_27904cute1_E:
	.zero		1
	.type		_ZN39_INTERNAL_0556ca4c_4_k_cu_41cc3147_27904cuda3std3__45__cpo6cbeginE,@object
	.size		_ZN39_INTERNAL_0556ca4c_4_k_cu_41cc3147_27904cuda3std3__45__cpo6cbeginE,(_ZN39_INTERNAL_0556ca4c_4_k_cu_41cc3147_27904cuda3std3__48in_placeE - _ZN39_INTERNAL_0556ca4c_4_k_cu_41cc3147_27904cuda3std3__45__cpo6cbeginE)
_ZN39_INTERNAL_0556ca4c_4_k_cu_41cc3147_27904cuda3std3__45__cpo6cbeginE:
	.zero		1
	.type		_ZN39_INTERNAL_0556ca4c_4_k_cu_41cc3147_27904cuda3std3__48in_placeE,@object
	.size		_ZN39_INTERNAL_0556ca4c_4_k_cu_41cc3147_27904cuda3std3__48in_placeE,(_ZN39_INTERNAL_0556ca4c_4_k_cu_41cc3147_27904cuda3std6ranges3__45__cpo9iter_moveE - _ZN39_INTERNAL_0556ca4c_4_k_cu_41cc3147_27904cuda3std3__48in_placeE)
_ZN39_INTERNAL_0556ca4c_4_k_cu_41cc3147_27904cuda3std3__48in_placeE:
	.zero		1
	.type		_ZN39_INTERNAL_0556ca4c_4_k_cu_41cc3147_27904cuda3std6ranges3__45__cpo9iter_moveE,@object
	.size		_ZN39_INTERNAL_0556ca4c_4_k_cu_41cc3147_27904cuda3std6ranges3__45__cpo9iter_moveE,(_ZN39_INTERNAL_0556ca4c_4_k_cu_41cc3147_27904cuda3std3__45__cpo5beginE - _ZN39_INTERNAL_0556ca4c_4_k_cu_41cc3147_27904cuda3std6ranges3__45__cpo9iter_moveE)
_ZN39_INTERNAL_0556ca4c_4_k_cu_41cc3147_27904cuda3std6ranges3__45__cpo9iter_moveE:
	.zero		1
	.type		_ZN39_INTERNAL_0556ca4c_4_k_cu_41cc3147_27904cuda3std3__45__cpo5beginE,@object
	.size		_ZN39_INTERNAL_0556ca4c_4_k_cu_41cc3147_27904cuda3std3__45__cpo5beginE,(_ZN39_INTERNAL_0556ca4c_4_k_cu_41cc3147_27904cuda3std3__441_GLOBAL__N__0556ca4c_4_k_cu_41cc3147_27906ignoreE - _ZN39_INTERNAL_0556ca4c_4_k_cu_41cc3147_27904cuda3std3__45__cpo5beginE)
_ZN39_INTERNAL_0556ca4c_4_k_cu_41cc3147_27904cuda3std3__45__cpo5beginE:
	.zero		1
	.type		_ZN39_INTERNAL_0556ca4c_4_k_cu_41cc3147_27904cuda3std3__441_GLOBAL__N__0556ca4c_4_k_cu_41cc3147_27906ignoreE,@object
	.size		_ZN39_INTERNAL_0556ca4c_4_k_cu_41cc3147_27904cuda3std3__441_GLOBAL__N__0556ca4c_4_k_cu_41cc3147_27906ignoreE,(_ZN39_INTERNAL_0556ca4c_4_k_cu_41cc3147_27904cute7productE - _ZN39_INTERNAL_0556ca4c_4_k_cu_41cc3147_27904cuda3std3__441_GLOBAL__N__0556ca4c_4_k_cu_41cc3147_27906ignoreE)
_ZN39_INTERNAL_0556ca4c_4_k_cu_41cc3147_27904cuda3std3__441_GLOBAL__N__0556ca4c_4_k_cu_41cc3147_27906ignoreE:
	.zero		1
	.type		_ZN39_INTERNAL_0556ca4c_4_k_cu_41cc3147_27904cute7productE,@object
	.size		_ZN39_INTERNAL_0556ca4c_4_k_cu_41cc3147_27904cute7productE,(_ZN39_INTERNAL_0556ca4c_4_k_cu_41cc3147_27904cuda3std3__45__cpo3endE - _ZN39_INTERNAL_0556ca4c_4_k_cu_41cc3147_27904cute7productE)
_ZN39_INTERNAL_0556ca4c_4_k_cu_41cc3147_27904cute7productE:
	.zero		1
	.type		_ZN39_INTERNAL_0556ca4c_4_k_cu_41cc3147_27904cuda3std3__45__cpo3endE,@object
	.size		_ZN39_INTERNAL_0556ca4c_4_k_cu_41cc3147_27904cuda3std3__45__cpo3endE,(_ZN39_INTERNAL_0556ca4c_4_k_cu_41cc3147_27904cuda3std3__419piecewise_constructE - _ZN39_INTERNAL_0556ca4c_4_k_cu_41cc3147_27904cuda3std3__45__cpo3endE)
_ZN39_INTERNAL_0556ca4c_4_k_cu_41cc3147_27904cuda3std3__45__cpo3endE:
	.zero		1
	.type		_ZN39_INTERNAL_0556ca4c_4_k_cu_41cc3147_27904cuda3std3__419piecewise_constructE,@object
	.size		_ZN39_INTERNAL_0556ca4c_4_k_cu_41cc3147_27904cuda3std3__419piecewise_constructE,(_ZN39_INTERNAL_0556ca4c_4_k_cu_41cc3147_27904cuda3std3__45__cpo4cendE - _ZN39_INTERNAL_0556ca4c_4_k_cu_41cc3147_27904cuda3std3__419piecewise_constructE)
_ZN39_INTERNAL_0556ca4c_4_k_cu_41cc3147_27904cuda3std3__419piecewise_constructE:
	.zero		1
	.type		_ZN39_INTERNAL_0556ca4c_4_k_cu_41cc3147_27904cuda3std3__45__cpo4cendE,@object
	.size		_ZN39_INTERNAL_0556ca4c_4_k_cu_41cc3147_27904cuda3std3__45__cpo4cendE,(_ZN39_INTERNAL_0556ca4c_4_k_cu_41cc3147_27904cuda3std6ranges3__45__cpo4swapE - _ZN39_INTERNAL_0556ca4c_4_k_cu_41cc3147_27904cuda3std3__45__cpo4cendE)
_ZN39_INTERNAL_0556ca4c_4_k_cu_41cc3147_27904cuda3std3__45__cpo4cendE:
	.zero		1
	.type		_ZN39_INTERNAL_0556ca4c_4_k_cu_41cc3147_27904cuda3std6ranges3__45__cpo4swapE,@object
	.size		_ZN39_INTERNAL_0556ca4c_4_k_cu_41cc3147_27904cuda3std6ranges3__45__cpo4swapE,(.L_7 - _ZN39_INTERNAL_0556ca4c_4_k_cu_41cc3147_27904cuda3std6ranges3__45__cpo4swapE)
_ZN39_INTERNAL_0556ca4c_4_k_cu_41cc3147_27904cuda3std6ranges3__45__cpo4swapE:
	.zero		1
.L_7:


//--------------------- .nv.constant0._ZN7cutlass13device_kernelINS_4conv6kernel13ConvUniversalINS1_16ConvProblemShapeILNS1_8OperatorE0ELi3EEENS1_10collective14CollectiveConvINS1_46MainloopSm90TmaGmmaWarpSpecializedImplicitGemmILS5_0ELi9ELi3EN4cute5tupleIJNSA_1CILi1EEESD_SD_EEENS1_36KernelImplicitTmaWarpSpecializedSm90ELi1EEENSB_IJNSC_ILi128EEENSC_ILi64EEENSB_IJSI_EEEEEENS_10bfloat16_tESL_NSA_8TiledMMAINSA_8MMA_AtomIJNSA_4SM904GMMA27MMA_64x64x16_F32BF16BF16_SSILNSP_5MajorE0ELSR_0ELNSP_7ScaleInE1ELSS_1EEEEEENSA_6LayoutISE_NSB_IJNSC_ILi0EEESW_SW_EEEEENSB_IJNSA_10UnderscoreESZ_SZ_EEEEENS7_6detail26Sm90ImplicitGemmTileTraitsINSA_20SM90_TMA_LOAD_IM2COLENSA_14ComposedLayoutINSA_7SwizzleILi3ELi4ELi3EEENSA_18smem_ptr_flag_bitsILi16EEENSV_INSB_IJNSB_IJNSC_ILi8EEENSC_ILi16EEEEEENSB_IJSI_SD_EEENSB_IJSD_NSC_ILi9EEEEEEEEENSB_IJNSB_IJSI_NSC_ILi512EEEEEENSB_IJSD_SW_EEENSB_IJSW_NSC_ILi8192EEEEEEEEEEEEEvEENS13_INSA_13SM90_TMA_LOADENS15_IS17_S19_NSV_INSB_IJNSB_IJS1A_S1A_EEES1D_S1F_EEENSB_IJS1I_S1J_NSB_IJSW_NSC_ILi4096EEEEEEEEEEEEEvEEEENS_8epilogue10collective6detail29Sm90TmaWarpSpecializedAdapterINS21_15DefaultEpilogueISL_NSB_IJNSB_IJllllEEESD_SW_EEES26_NS20_6thread17LinearCombinationISL_Li1EffLNS27_9ScaleType4KindE0ELNS_15FloatRoundStyleE2ESL_EENS_4gemm15EpilogueDefaultEEEEEvvEEEEvNT_6ParamsE --------------------------
	.section	.nv.constant0._ZN7cutlass13device_kernelINS_4conv6kernel13ConvUniversalINS1_16ConvProblemShapeILNS1_8OperatorE0ELi3EEENS1_10collective14CollectiveConvINS1_46MainloopSm90TmaGmmaWarpSpecializedImplicitGemmILS5_0ELi9ELi3EN4cute5tupleIJNSA_1CILi1EEESD_SD_EEENS1_36KernelImplicitTmaWarpSpecializedSm90ELi1EEENSB_IJNSC_ILi128EEENSC_ILi64EEENSB_IJSI_EEEEEENS_10bfloat16_tESL_NSA_8TiledMMAINSA_8MMA_AtomIJNSA_4SM904GMMA27MMA_64x64x16_F32BF16BF16_SSILNSP_5MajorE0ELSR_0ELNSP_7ScaleInE1ELSS_1EEEEEENSA_6LayoutISE_NSB_IJNSC_ILi0EEESW_SW_EEEEENSB_IJNSA_10UnderscoreESZ_SZ_EEEEENS7_6detail26Sm90ImplicitGemmTileTraitsINSA_20SM90_TMA_LOAD_IM2COLENSA_14ComposedLayoutINSA_7SwizzleILi3ELi4ELi3EEENSA_18smem_ptr_flag_bitsILi16EEENSV_INSB_IJNSB_IJNSC_ILi8EEENSC_ILi16EEEEEENSB_IJSI_SD_EEENSB_IJSD_NSC_ILi9EEEEEEEEENSB_IJNSB_IJSI_NSC_ILi512EEEEEENSB_IJSD_SW_EEENSB_IJSW_NSC_ILi8192EEEEEEEEEEEEEvEENS13_INSA_13SM90_TMA_LOADENS15_IS17_S19_NSV_INSB_IJNSB_IJS1A_S1A_EEES1D_S1F_EEENSB_IJS1I_S1J_NSB_IJSW_NSC_ILi4096EEEEEEEEEEEEEvEEEENS_8epilogue10collective6detail29Sm90TmaWarpSpecializedAdapterINS21_15DefaultEpilogueISL_NSB_IJNSB_IJllllEEESD_SW_EEES26_NS20_6thread17LinearCombinationISL_Li1EffLNS27_9ScaleType4KindE0ELNS_15FloatRoundStyleE2ESL_EENS_4gemm15EpilogueDefaultEEEEEvvEEEEvNT_6ParamsE,"a",@progbits
	.sectionflags	@""
	.align	4
.nv.constant0._ZN7cutlass13device_kernelINS_4conv6kernel13ConvUniversalINS1_16ConvProblemShapeILNS1_8OperatorE0ELi3EEENS1_10collective14CollectiveConvINS1_46MainloopSm90TmaGmmaWarpSpecializedImplicitGemmILS5_0ELi9ELi3EN4cute5tupleIJNSA_1CILi1EEESD_SD_EEENS1_36KernelImplicitTmaWarpSpecializedSm90ELi1EEENSB_IJNSC_ILi128EEENSC_ILi64EEENSB_IJSI_EEEEEENS_10bfloat16_tESL_NSA_8TiledMMAINSA_8MMA_AtomIJNSA_4SM904GMMA27MMA_64x64x16_F32BF16BF16_SSILNSP_5MajorE0ELSR_0ELNSP_7ScaleInE1ELSS_1EEEEEENSA_6LayoutISE_NSB_IJNSC_ILi0EEESW_SW_EEEEENSB_IJNSA_10UnderscoreESZ_SZ_EEEEENS7_6detail26Sm90ImplicitGemmTileTraitsINSA_20SM90_TMA_LOAD_IM2COLENSA_14ComposedLayoutINSA_7SwizzleILi3ELi4ELi3EEENSA_18smem_ptr_flag_bitsILi16EEENSV_INSB_IJNSB_IJNSC_ILi8EEENSC_ILi16EEEEEENSB_IJSI_SD_EEENSB_IJSD_NSC_ILi9EEEEEEEEENSB_IJNSB_IJSI_NSC_ILi512EEEEEENSB_IJSD_SW_EEENSB_IJSW_NSC_ILi8192EEEEEEEEEEEEEvEENS13_INSA_13SM90_TMA_LOADENS15_IS17_S19_NSV_INSB_IJNSB_IJS1A_S1A_EEES1D_S1F_EEENSB_IJS1I_S1J_NSB_IJSW_NSC_ILi4096EEEEEEEEEEEEEvEEEENS_8epilogue10collective6detail29Sm90TmaWarpSpecializedAdapterINS21_15DefaultEpilogueISL_NSB_IJNSB_IJllllEEESD_SW_EEES26_NS20_6thread17LinearCombinationISL_Li1EffLNS27_9ScaleType4KindE0ELNS_15FloatRoundStyleE2ESL_EENS_4gemm15EpilogueDefaultEEEEEvvEEEEvNT_6ParamsE:
	.zero		1664


//--------------------- SYMBOLS --------------------------

	.type		.nv.reservedSmem.offset0,@object
	.size		.nv.reservedSmem.offset0,0x4
